	.target	sm_100a

	.elftype	@"ET_EXEC"


//--------------------- .note.nv.tkinfo           --------------------------
	.section	.note.nv.tkinfo,"",@"SHT_NOTE"
	.sectionflags	@"SHF_NOTE_NV_TKINFO"
	.tkinfo
        /*0018*/ 	.word	0x00000002
        /*0030*/ 	.string	""
        /*0030*/ 	.string	"ptxas"
        /*0030*/ 	.string	"Cuda compilation tools, release 13.0, V13.0.88"
        /*0030*/ 	.string	"Build cuda_13.0.r13.0/compiler.36424714_0"
        /*0030*/ 	.string	"-arch sm_100a -m 64 "



//--------------------- .note.nv.cuinfo           --------------------------
	.section	.note.nv.cuinfo,"",@"SHT_NOTE"
	.sectionflags	@"SHF_NOTE_NV_CUINFO"
        /*0018*/ 	.short	0x0002
        /*001a*/ 	.short	0x0064
        /*001c*/ 	.short	0x0082
	.zero		2


//--------------------- .nv.info                  --------------------------
	.section	.nv.info,"",@"SHT_CUDA_INFO"
	.align	4


	//----- nvinfo : EIATTR_REGCOUNT
	.align		4
        /*0000*/ 	.byte	0x04, 0x2f
        /*0002*/ 	.short	(.L_12 - .L_11)
	.align		4
.L_11:
        /*0004*/ 	.word	index@(_ZN7cutlass13device_kernelIN5flash11enable_sm90INS1_16FlashAttnFwdSm90INS1_25CollectiveMainloopFwdSm90ILi2EN4cute5tupleIJNS5_1CILi1EEES8_S8_EEENS6_IJNS7_ILi64EEESA_SA_EEELi512ENS_10bfloat16_tEfNS_4arch4Sm90ELb1ELb0ELb1ELb1ELb0ELb1ELb1ELb0ELb0ELb1ELb1ELb0EEENS1_21CollectiveEpilogueFwdINS6_IJSA_NS7_ILi512EEESA_EEES9_SC_SE_Li256ELb1ELb1ELb1ELb0EEENS1_36VarlenDynamicPersistentTileSchedulerILi64ELi64ELi256ELi128ELb1ELb1ELb1ELb1ELb1ELb1EEEEEEEEEvNT_6ParamsE)
        /*0008*/ 	.word	0x00000004


	//----- nvinfo : EIATTR_FRAME_SIZE
	.align		4
.L_12:
        /*000c*/ 	.byte	0x04, 0x11
        /*000e*/ 	.short	(.L_14 - .L_13)
	.align		4
.L_13:
        /*0010*/ 	.word	index@(_ZN7cutlass13device_kernelIN5flash11enable_sm90INS1_16FlashAttnFwdSm90INS1_25CollectiveMainloopFwdSm90ILi2EN4cute5tupleIJNS5_1CILi1EEES8_S8_EEENS6_IJNS7_ILi64EEESA_SA_EEELi512ENS_10bfloat16_tEfNS_4arch4Sm90ELb1ELb0ELb1ELb1ELb0ELb1ELb1ELb0ELb0ELb1ELb1ELb0EEENS1_21CollectiveEpilogueFwdINS6_IJSA_NS7_ILi512EEESA_EEES9_SC_SE_Li256ELb1ELb1ELb1ELb0EEENS1_36VarlenDynamicPersistentTileSchedulerILi64ELi64ELi256ELi128ELb1ELb1ELb1ELb1ELb1ELb1EEEEEEEEEvNT_6ParamsE)
        /*0014*/ 	.word	0x00000000


	//----- nvinfo : EIATTR_REGCOUNT
	.align		4
.L_14:
        /*0018*/ 	.byte	0x04, 0x2f
        /*001a*/ 	.short	(.L_16 - .L_15)
	.align		4
.L_15:
        /*001c*/ 	.word	index@(_ZN7cutlass13device_kernelIN5flash11enable_sm90INS1_16FlashAttnFwdSm90INS1_25CollectiveMainloopFwdSm90ILi2EN4cute5tupleIJNS5_1CILi1EEES8_S8_EEENS6_IJNS7_ILi64EEESA_SA_EEELi512ENS_10bfloat16_tEfNS_4arch4Sm90ELb1ELb0ELb1ELb1ELb0ELb0ELb1ELb0ELb0ELb1ELb1ELb0EEENS1_21CollectiveEpilogueFwdINS6_IJSA_NS7_ILi512EEESA_EEES9_SC_SE_Li256ELb1ELb1ELb1ELb0EEENS1_36VarlenDynamicPersistentTileSchedulerILi64ELi64ELi256ELi128ELb1ELb1ELb1ELb1ELb1ELb1EEEEEEEEEvNT_6ParamsE)
        /*0020*/ 	.word	0x00000004


	//----- nvinfo : EIATTR_FRAME_SIZE
	.align		4
.L_16:
        /*0024*/ 	.byte	0x04, 0x11
        /*0026*/ 	.short	(.L_18 - .L_17)
	.align		4
.L_17:
        /*0028*/ 	.word	index@(_ZN7cutlass13device_kernelIN5flash11enable_sm90INS1_16FlashAttnFwdSm90INS1_25CollectiveMainloopFwdSm90ILi2EN4cute5tupleIJNS5_1CILi1EEES8_S8_EEENS6_IJNS7_ILi64EEESA_SA_EEELi512ENS_10bfloat16_tEfNS_4arch4Sm90ELb1ELb0ELb1ELb1ELb0ELb0ELb1ELb0ELb0ELb1ELb1ELb0EEENS1_21CollectiveEpilogueFwdINS6_IJSA_NS7_ILi512EEESA_EEES9_SC_SE_Li256ELb1ELb1ELb1ELb0EEENS1_36VarlenDynamicPersistentTileSchedulerILi64ELi64ELi256ELi128ELb1ELb1ELb1ELb1ELb1ELb1EEEEEEEEEvNT_6ParamsE)
        /*002c*/ 	.word	0x00000000


	//----- nvinfo : EIATTR_REGCOUNT
	.align		4
.L_18:
        /*0030*/ 	.byte	0x04, 0x2f
        /*0032*/ 	.short	(.L_20 - .L_19)
	.align		4
.L_19:
        /*0034*/ 	.word	index@(_ZN7cutlass13device_kernelIN5flash11enable_sm90INS1_16FlashAttnFwdSm90INS1_25CollectiveMainloopFwdSm90ILi2EN4cute5tupleIJNS5_1CILi1EEES8_S8_EEENS6_IJNS7_ILi64EEESA_SA_EEELi512ENS_10bfloat16_tEfNS_4arch4Sm90ELb1ELb0ELb1ELb1ELb0ELb1ELb0ELb0ELb0ELb1ELb1ELb0EEENS1_21CollectiveEpilogueFwdINS6_IJSA_NS7_ILi512EEESA_EEES9_SC_SE_Li256ELb1ELb1ELb1ELb0EEENS1_36VarlenDynamicPersistentTileSchedulerILi64ELi64ELi256ELi128ELb1ELb1ELb1ELb1ELb1ELb1EEEEEEEEEvNT_6ParamsE)
        /*0038*/ 	.word	0x00000004


	//----- nvinfo : EIATTR_FRAME_SIZE
	.align		4
.L_20:
        /*003c*/ 	.byte	0x04, 0x11
        /*003e*/ 	.short	(.L_22 - .L_21)
	.align		4
.L_21:
        /*0040*/ 	.word	index@(_ZN7cutlass13device_kernelIN5flash11enable_sm90INS1_16FlashAttnFwdSm90INS1_25CollectiveMainloopFwdSm90ILi2EN4cute5tupleIJNS5_1CILi1EEES8_S8_EEENS6_IJNS7_ILi64EEESA_SA_EEELi512ENS_10bfloat16_tEfNS_4arch4Sm90ELb1ELb0ELb1ELb1ELb0ELb1ELb0ELb0ELb0ELb1ELb1ELb0EEENS1_21CollectiveEpilogueFwdINS6_IJSA_NS7_ILi512EEESA_EEES9_SC_SE_Li256ELb1ELb1ELb1ELb0EEENS1_36VarlenDynamicPersistentTileSchedulerILi64ELi64ELi256ELi128ELb1ELb1ELb1ELb1ELb1ELb1EEEEEEEEEvNT_6ParamsE)
        /*0044*/ 	.word	0x00000000


	//----- nvinfo : EIATTR_REGCOUNT
	.align		4
.L_22:
        /*0048*/ 	.byte	0x04, 0x2f
        /*004a*/ 	.short	(.L_24 - .L_23)
	.align		4
.L_23:
        /*004c*/ 	.word	index@(_ZN7cutlass13device_kernelIN5flash11enable_sm90INS1_16FlashAttnFwdSm90INS1_25CollectiveMainloopFwdSm90ILi2EN4cute5tupleIJNS5_1CILi1EEES8_S8_EEENS6_IJNS7_ILi64EEESA_SA_EEELi512ENS_10bfloat16_tEfNS_4arch4Sm90ELb1ELb0ELb1ELb1ELb0ELb0ELb0ELb0ELb0ELb1ELb1ELb0EEENS1_21CollectiveEpilogueFwdINS6_IJSA_NS7_ILi512EEESA_EEES9_SC_SE_Li256ELb1ELb1ELb1ELb0EEENS1_36VarlenDynamicPersistentTileSchedulerILi64ELi64ELi256ELi128ELb1ELb1ELb1ELb1ELb1ELb1EEEEEEEEEvNT_6ParamsE)
        /*0050*/ 	.word	0x00000004


	//----- nvinfo : EIATTR_FRAME_SIZE
	.align		4
.L_24:
        /*0054*/ 	.byte	0x04, 0x11
        /*0056*/ 	.short	(.L_26 - .L_25)
	.align		4
.L_25:
        /*0058*/ 	.word	index@(_ZN7cutlass13device_kernelIN5flash11enable_sm90INS1_16FlashAttnFwdSm90INS1_25CollectiveMainloopFwdSm90ILi2EN4cute5tupleIJNS5_1CILi1EEES8_S8_EEENS6_IJNS7_ILi64EEESA_SA_EEELi512ENS_10bfloat16_tEfNS_4arch4Sm90ELb1ELb0ELb1ELb1ELb0ELb0ELb0ELb0ELb0ELb1ELb1ELb0EEENS1_21CollectiveEpilogueFwdINS6_IJSA_NS7_ILi512EEESA_EEES9_SC_SE_Li256ELb1ELb1ELb1ELb0EEENS1_36VarlenDynamicPersistentTileSchedulerILi64ELi64ELi256ELi128ELb1ELb1ELb1ELb1ELb1ELb1EEEEEEEEEvNT_6ParamsE)
        /*005c*/ 	.word	0x00000000


	//----- nvinfo : EIATTR_REGCOUNT
	.align		4
.L_26:
        /*0060*/ 	.byte	0x04, 0x2f
        /*0062*/ 	.short	(.L_28 - .L_27)
	.align		4
.L_27:
        /*0064*/ 	.word	index@(_ZN7cutlass13device_kernelIN5flash11enable_sm90INS1_16FlashAttnFwdSm90INS1_25CollectiveMainloopFwdSm90ILi2EN4cute5tupleIJNS5_1CILi1EEES8_S8_EEENS6_IJNS7_ILi64EEESA_SA_EEELi512ENS_10bfloat16_tEfNS_4arch4Sm90ELb1ELb0ELb1ELb0ELb0ELb0ELb1ELb0ELb0ELb1ELb1ELb0EEENS1_21CollectiveEpilogueFwdINS6_IJSA_NS7_ILi512EEESA_EEES9_SC_SE_Li256ELb0ELb1ELb1ELb0EEENS1_19SingleTileSchedulerILb0ELb1ELb1ELi64EEEEEEEEEvNT_6ParamsE)
        /*0068*/ 	.word	0x00000004


	//----- nvinfo : EIATTR_FRAME_SIZE
	.align		4
.L_28:
        /*006c*/ 	.byte	0x04, 0x11
        /*006e*/ 	.short	(.L_30 - .L_29)
	.align		4
.L_29:
        /*0070*/ 	.word	index@(_ZN7cutlass13device_kernelIN5flash11enable_sm90INS1_16FlashAttnFwdSm90INS1_25CollectiveMainloopFwdSm90ILi2EN4cute5tupleIJNS5_1CILi1EEES8_S8_EEENS6_IJNS7_ILi64EEESA_SA_EEELi512ENS_10bfloat16_tEfNS_4arch4Sm90ELb1ELb0ELb1ELb0ELb0ELb0ELb1ELb0ELb0ELb1ELb1ELb0EEENS1_21CollectiveEpilogueFwdINS6_IJSA_NS7_ILi512EEESA_EEES9_SC_SE_Li256ELb0ELb1ELb1ELb0EEENS1_19SingleTileSchedulerILb0ELb1ELb1ELi64EEEEEEEEEvNT_6ParamsE)
        /*0074*/ 	.word	0x00000000


	//----- nvinfo : EIATTR_REGCOUNT
	.align		4
.L_30:
        /*0078*/ 	.byte	0x04, 0x2f
        /*007a*/ 	.short	(.L_32 - .L_31)
	.align		4
.L_31:
        /*007c*/ 	.word	index@(_ZN7cutlass13device_kernelIN5flash11enable_sm90INS1_16FlashAttnFwdSm90INS1_25CollectiveMainloopFwdSm90ILi2EN4cute5tupleIJNS5_1CILi1EEES8_S8_EEENS6_IJNS7_ILi64EEESA_SA_EEELi512ENS_10bfloat16_tEfNS_4arch4Sm90ELb1ELb0ELb1ELb0ELb0ELb0ELb0ELb0ELb0ELb1ELb1ELb0EEENS1_21CollectiveEpilogueFwdINS6_IJSA_NS7_ILi512EEESA_EEES9_SC_SE_Li256ELb0ELb1ELb1ELb0EEENS1_19SingleTileSchedulerILb0ELb1ELb1ELi64EEEEEEEEEvNT_6ParamsE)
        /*0080*/ 	.word	0x00000004


	//----- nvinfo : EIATTR_FRAME_SIZE
	.align		4
.L_32:
        /*0084*/ 	.byte	0x04, 0x11
        /*0086*/ 	.short	(.L_34 - .L_33)
	.align		4
.L_33:
        /*0088*/ 	.word	index@(_ZN7cutlass13device_kernelIN5flash11enable_sm90INS1_16FlashAttnFwdSm90INS1_25CollectiveMainloopFwdSm90ILi2EN4cute5tupleIJNS5_1CILi1EEES8_S8_EEENS6_IJNS7_ILi64EEESA_SA_EEELi512ENS_10bfloat16_tEfNS_4arch4Sm90ELb1ELb0ELb1ELb0ELb0ELb0ELb0ELb0ELb0ELb1ELb1ELb0EEENS1_21CollectiveEpilogueFwdINS6_IJSA_NS7_ILi512EEESA_EEES9_SC_SE_Li256ELb0ELb1ELb1ELb0EEENS1_19SingleTileSchedulerILb0ELb1ELb1ELi64EEEEEEEEEvNT_6ParamsE)
        /*008c*/ 	.word	0x00000000


	//----- nvinfo : EIATTR_REGCOUNT
	.align		4
.L_34:
        /*0090*/ 	.byte	0x04, 0x2f
        /*0092*/ 	.short	(.L_36 - .L_35)
	.align		4
.L_35:
        /*0094*/ 	.word	index@(_ZN7cutlass13device_kernelIN5flash11enable_sm90INS1_16FlashAttnFwdSm90INS1_25CollectiveMainloopFwdSm90ILi2EN4cute5tupleIJNS5_1CILi1EEES8_S8_EEENS6_IJNS7_ILi64EEESA_SA_EEELi512ENS_10bfloat16_tEfNS_4arch4Sm90ELb0ELb1ELb1ELb1ELb0ELb1ELb1ELb0ELb0ELb1ELb1ELb0EEENS1_21CollectiveEpilogueFwdINS6_IJSA_NS7_ILi512EEESA_EEES9_SC_SE_Li256ELb1ELb1ELb1ELb0EEENS1_36VarlenDynamicPersistentTileSchedulerILi64ELi64ELi256ELi128ELb1ELb1ELb1ELb1ELb0ELb1EEEEEEEEEvNT_6ParamsE)
        /*0098*/ 	.word	0x00000004


	//----- nvinfo : EIATTR_FRAME_SIZE
	.align		4
.L_36:
        /*009c*/ 	.byte	0x04, 0x11
        /*009e*/ 	.short	(.L_38 - .L_37)
	.align		4
.L_37:
        /*00a0*/ 	.word	index@(_ZN7cutlass13device_kernelIN5flash11enable_sm90INS1_16FlashAttnFwdSm90INS1_25CollectiveMainloopFwdSm90ILi2EN4cute5tupleIJNS5_1CILi1EEES8_S8_EEENS6_IJNS7_ILi64EEESA_SA_EEELi512ENS_10bfloat16_tEfNS_4arch4Sm90ELb0ELb1ELb1ELb1ELb0ELb1ELb1ELb0ELb0ELb1ELb1ELb0EEENS1_21CollectiveEpilogueFwdINS6_IJSA_NS7_ILi512EEESA_EEES9_SC_SE_Li256ELb1ELb1ELb1ELb0EEENS1_36VarlenDynamicPersistentTileSchedulerILi64ELi64ELi256ELi128ELb1ELb1ELb1ELb1ELb0ELb1EEEEEEEEEvNT_6ParamsE)
        /*00a4*/ 	.word	0x00000000


	//----- nvinfo : EIATTR_REGCOUNT
	.align		4
.L_38:
        /*00a8*/ 	.byte	0x04, 0x2f
        /*00aa*/ 	.short	(.L_40 - .L_39)
	.align		4
.L_39:
        /*00ac*/ 	.word	index@(_ZN7cutlass13device_kernelIN5flash11enable_sm90INS1_16FlashAttnFwdSm90INS1_25CollectiveMainloopFwdSm90ILi2EN4cute5tupleIJNS5_1CILi1EEES8_S8_EEENS6_IJNS7_ILi64EEESA_SA_EEELi512ENS_10bfloat16_tEfNS_4arch4Sm90ELb0ELb1ELb1ELb1ELb0ELb0ELb1ELb0ELb0ELb1ELb1ELb0EEENS1_21CollectiveEpilogueFwdINS6_IJSA_NS7_ILi512EEESA_EEES9_SC_SE_Li256ELb1ELb1ELb1ELb0EEENS1_36VarlenDynamicPersistentTileSchedulerILi64ELi64ELi256ELi128ELb1ELb1ELb1ELb1ELb0ELb1EEEEEEEEEvNT_6ParamsE)
        /*00b0*/ 	.word	0x00000004


	//----- nvinfo : EIATTR_FRAME_SIZE
	.align		4
.L_40:
        /*00b4*/ 	.byte	0x04, 0x11
        /*00b6*/ 	.short	(.L_42 - .L_41)
	.align		4
.L_41:
        /*00b8*/ 	.word	index@(_ZN7cutlass13device_kernelIN5flash11enable_sm90INS1_16FlashAttnFwdSm90INS1_25CollectiveMainloopFwdSm90ILi2EN4cute5tupleIJNS5_1CILi1EEES8_S8_EEENS6_IJNS7_ILi64EEESA_SA_EEELi512ENS_10bfloat16_tEfNS_4arch4Sm90ELb0ELb1ELb1ELb1ELb0ELb0ELb1ELb0ELb0ELb1ELb1ELb0EEENS1_21CollectiveEpilogueFwdINS6_IJSA_NS7_ILi512EEESA_EEES9_SC_SE_Li256ELb1ELb1ELb1ELb0EEENS1_36VarlenDynamicPersistentTileSchedulerILi64ELi64ELi256ELi128ELb1ELb1ELb1ELb1ELb0ELb1EEEEEEEEEvNT_6ParamsE)
        /*00bc*/ 	.word	0x00000000


	//----- nvinfo : EIATTR_REGCOUNT
	.align		4
.L_42:
        /*00c0*/ 	.byte	0x04, 0x2f
        /*00c2*/ 	.short	(.L_44 - .L_43)
	.align		4
.L_43:
        /*00c4*/ 	.word	index@(_ZN7cutlass13device_kernelIN5flash11enable_sm90INS1_16FlashAttnFwdSm90INS1_25CollectiveMainloopFwdSm90ILi2EN4cute5tupleIJNS5_1CILi1EEES8_S8_EEENS6_IJNS7_ILi64EEESA_SA_EEELi512ENS_10bfloat16_tEfNS_4arch4Sm90ELb0ELb1ELb1ELb1ELb0ELb1ELb0ELb0ELb0ELb1ELb1ELb0EEENS1_21CollectiveEpilogueFwdINS6_IJSA_NS7_ILi512EEESA_EEES9_SC_SE_Li256ELb1ELb1ELb1ELb0EEENS1_36VarlenDynamicPersistentTileSchedulerILi64ELi64ELi256ELi128ELb1ELb1ELb1ELb1ELb0ELb1EEEEEEEEEvNT_6ParamsE)
        /*00c8*/ 	.word	0x00000004


	//----- nvinfo : EIATTR_FRAME_SIZE
	.align		4
.L_44:
        /*00cc*/ 	.byte	0x04, 0x11
        /*00ce*/ 	.short	(.L_46 - .L_45)
	.align		4
.L_45:
        /*00d0*/ 	.word	index@(_ZN7cutlass13device_kernelIN5flash11enable_sm90INS1_16FlashAttnFwdSm90INS1_25CollectiveMainloopFwdSm90ILi2EN4cute5tupleIJNS5_1CILi1EEES8_S8_EEENS6_IJNS7_ILi64EEESA_SA_EEELi512ENS_10bfloat16_tEfNS_4arch4Sm90ELb0ELb1ELb1ELb1ELb0ELb1ELb0ELb0ELb0ELb1ELb1ELb0EEENS1_21CollectiveEpilogueFwdINS6_IJSA_NS7_ILi512EEESA_EEES9_SC_SE_Li256ELb1ELb1ELb1ELb0EEENS1_36VarlenDynamicPersistentTileSchedulerILi64ELi64ELi256ELi128ELb1ELb1ELb1ELb1ELb0ELb1EEEEEEEEEvNT_6ParamsE)
        /*00d4*/ 	.word	0x00000000


	//----- nvinfo : EIATTR_REGCOUNT
	.align		4
.L_46:
        /*00d8*/ 	.byte	0x04, 0x2f
        /*00da*/ 	.short	(.L_48 - .L_47)
	.align		4
.L_47:
        /*00dc*/ 	.word	index@(_ZN7cutlass13device_kernelIN5flash11enable_sm90INS1_16FlashAttnFwdSm90INS1_25CollectiveMainloopFwdSm90ILi2EN4cute5tupleIJNS5_1CILi1EEES8_S8_EEENS6_IJNS7_ILi64EEESA_SA_EEELi512ENS_10bfloat16_tEfNS_4arch4Sm90ELb0ELb1ELb1ELb1ELb0ELb0ELb0ELb0ELb0ELb1ELb1ELb0EEENS1_21CollectiveEpilogueFwdINS6_IJSA_NS7_ILi512EEESA_EEES9_SC_SE_Li256ELb1ELb1ELb1ELb0EEENS1_36VarlenDynamicPersistentTileSchedulerILi64ELi64ELi256ELi128ELb1ELb1ELb1ELb1ELb0ELb1EEEEEEEEEvNT_6ParamsE)
        /*00e0*/ 	.word	0x00000004


	//----- nvinfo : EIATTR_FRAME_SIZE
	.align		4
.L_48:
        /*00e4*/ 	.byte	0x04, 0x11
        /*00e6*/ 	.short	(.L_50 - .L_49)
	.align		4
.L_49:
        /*00e8*/ 	.word	index@(_ZN7cutlass13device_kernelIN5flash11enable_sm90INS1_16FlashAttnFwdSm90INS1_25CollectiveMainloopFwdSm90ILi2EN4cute5tupleIJNS5_1CILi1EEES8_S8_EEENS6_IJNS7_ILi64EEESA_SA_EEELi512ENS_10bfloat16_tEfNS_4arch4Sm90ELb0ELb1ELb1ELb1ELb0ELb0ELb0ELb0ELb0ELb1ELb1ELb0EEENS1_21CollectiveEpilogueFwdINS6_IJSA_NS7_ILi512EEESA_EEES9_SC_SE_Li256ELb1ELb1ELb1ELb0EEENS1_36VarlenDynamicPersistentTileSchedulerILi64ELi64ELi256ELi128ELb1ELb1ELb1ELb1ELb0ELb1EEEEEEEEEvNT_6ParamsE)
        /*00ec*/ 	.word	0x00000000


	//----- nvinfo : EIATTR_REGCOUNT
	.align		4
.L_50:
        /*00f0*/ 	.byte	0x04, 0x2f
        /*00f2*/ 	.short	(.L_52 - .L_51)
	.align		4
.L_51:
        /*00f4*/ 	.word	index@(_ZN7cutlass13device_kernelIN5flash11enable_sm90INS1_16FlashAttnFwdSm90INS1_25CollectiveMainloopFwdSm90ILi2EN4cute5tupleIJNS5_1CILi1EEES8_S8_EEENS6_IJNS7_ILi64EEESA_SA_EEELi512ENS_10bfloat16_tEfNS_4arch4Sm90ELb0ELb1ELb1ELb0ELb0ELb0ELb1ELb0ELb0ELb1ELb1ELb0EEENS1_21CollectiveEpilogueFwdINS6_IJSA_NS7_ILi512EEESA_EEES9_SC_SE_Li256ELb0ELb1ELb1ELb0EEENS1_19SingleTileSchedulerILb0ELb1ELb1ELi64EEEEEEEEEvNT_6ParamsE)
        /*00f8*/ 	.word	0x00000004


	//----- nvinfo : EIATTR_FRAME_SIZE
	.align		4
.L_52:
        /*00fc*/ 	.byte	0x04, 0x11
        /*00fe*/ 	.short	(.L_54 - .L_53)
	.align		4
.L_53:
        /*0100*/ 	.word	index@(_ZN7cutlass13device_kernelIN5flash11enable_sm90INS1_16FlashAttnFwdSm90INS1_25CollectiveMainloopFwdSm90ILi2EN4cute5tupleIJNS5_1CILi1EEES8_S8_EEENS6_IJNS7_ILi64EEESA_SA_EEELi512ENS_10bfloat16_tEfNS_4arch4Sm90ELb0ELb1ELb1ELb0ELb0ELb0ELb1ELb0ELb0ELb1ELb1ELb0EEENS1_21CollectiveEpilogueFwdINS6_IJSA_NS7_ILi512EEESA_EEES9_SC_SE_Li256ELb0ELb1ELb1ELb0EEENS1_19SingleTileSchedulerILb0ELb1ELb1ELi64EEEEEEEEEvNT_6ParamsE)
        /*0104*/ 	.word	0x00000000


	//----- nvinfo : EIATTR_REGCOUNT
	.align		4
.L_54:
        /*0108*/ 	.byte	0x04, 0x2f
        /*010a*/ 	.short	(.L_56 - .L_55)
	.align		4
.L_55:
        /*010c*/ 	.word	index@(_ZN7cutlass13device_kernelIN5flash11enable_sm90INS1_16FlashAttnFwdSm90INS1_25CollectiveMainloopFwdSm90ILi2EN4cute5tupleIJNS5_1CILi1EEES8_S8_EEENS6_IJNS7_ILi64EEESA_SA_EEELi512ENS_10bfloat16_tEfNS_4arch4Sm90ELb0ELb1ELb1ELb0ELb0ELb0ELb0ELb0ELb0ELb1ELb1ELb0EEENS1_21CollectiveEpilogueFwdINS6_IJSA_NS7_ILi512EEESA_EEES9_SC_SE_Li256ELb0ELb1ELb1ELb0EEENS1_19SingleTileSchedulerILb0ELb1ELb1ELi64EEEEEEEEEvNT_6ParamsE)
        /*0110*/ 	.word	0x00000004


	//----- nvinfo : EIATTR_FRAME_SIZE
	.align		4
.L_56:
        /*0114*/ 	.byte	0x04, 0x11
        /*0116*/ 	.short	(.L_58 - .L_57)
	.align		4
.L_57:
        /*0118*/ 	.word	index@(_ZN7cutlass13device_kernelIN5flash11enable_sm90INS1_16FlashAttnFwdSm90INS1_25CollectiveMainloopFwdSm90ILi2EN4cute5tupleIJNS5_1CILi1EEES8_S8_EEENS6_IJNS7_ILi64EEESA_SA_EEELi512ENS_10bfloat16_tEfNS_4arch4Sm90ELb0ELb1ELb1ELb0ELb0ELb0ELb0ELb0ELb0ELb1ELb1ELb0EEENS1_21CollectiveEpilogueFwdINS6_IJSA_NS7_ILi512EEESA_EEES9_SC_SE_Li256ELb0ELb1ELb1ELb0EEENS1_19SingleTileSchedulerILb0ELb1ELb1ELi64EEEEEEEEEvNT_6ParamsE)
        /*011c*/ 	.word	0x00000000


	//----- nvinfo : EIATTR_REGCOUNT
	.align		4
.L_58:
        /*0120*/ 	.byte	0x04, 0x2f
        /*0122*/ 	.short	(.L_60 - .L_59)
	.align		4
.L_59:
        /*0124*/ 	.word	index@(_ZN7cutlass13device_kernelIN5flash11enable_sm90INS1_16FlashAttnFwdSm90INS1_25CollectiveMainloopFwdSm90ILi2EN4cute5tupleIJNS5_1CILi1EEES8_S8_EEENS6_IJNS7_ILi64EEESA_SA_EEELi512ENS_10bfloat16_tEfNS_4arch4Sm90ELb0ELb0ELb1ELb1ELb0ELb1ELb1ELb0ELb0ELb1ELb1ELb0EEENS1_21CollectiveEpilogueFwdINS6_IJSA_NS7_ILi512EEESA_EEES9_SC_SE_Li256ELb1ELb1ELb1ELb0EEENS1_36VarlenDynamicPersistentTileSchedulerILi64ELi64ELi256ELi128ELb1ELb1ELb1ELb0ELb1ELb1EEEEEEEEEvNT_6ParamsE)
        /*0128*/ 	.word	0x00000004


	//----- nvinfo : EIATTR_FRAME_SIZE
	.align		4
.L_60:
        /*012c*/ 	.byte	0x04, 0x11
        /*012e*/ 	.short	(.L_62 - .L_61)
	.align		4
.L_61:
        /*0130*/ 	.word	index@(_ZN7cutlass13device_kernelIN5flash11enable_sm90INS1_16FlashAttnFwdSm90INS1_25CollectiveMainloopFwdSm90ILi2EN4cute5tupleIJNS5_1CILi1EEES8_S8_EEENS6_IJNS7_ILi64EEESA_SA_EEELi512ENS_10bfloat16_tEfNS_4arch4Sm90ELb0ELb0ELb1ELb1ELb0ELb1ELb1ELb0ELb0ELb1ELb1ELb0EEENS1_21CollectiveEpilogueFwdINS6_IJSA_NS7_ILi512EEESA_EEES9_SC_SE_Li256ELb1ELb1ELb1ELb0EEENS1_36VarlenDynamicPersistentTileSchedulerILi64ELi64ELi256ELi128ELb1ELb1ELb1ELb0ELb1ELb1EEEEEEEEEvNT_6ParamsE)
        /*0134*/ 	.word	0x00000000


	//----- nvinfo : EIATTR_REGCOUNT
	.align		4
.L_62:
        /*0138*/ 	.byte	0x04, 0x2f
        /*013a*/ 	.short	(.L_64 - .L_63)
	.align		4
.L_63:
        /*013c*/ 	.word	index@(_ZN7cutlass13device_kernelIN5flash11enable_sm90INS1_16FlashAttnFwdSm90INS1_25CollectiveMainloopFwdSm90ILi2EN4cute5tupleIJNS5_1CILi1EEES8_S8_EEENS6_IJNS7_ILi64EEESA_SA_EEELi512ENS_10bfloat16_tEfNS_4arch4Sm90ELb0ELb0ELb1ELb1ELb0ELb0ELb1ELb0ELb0ELb1ELb1ELb0EEENS1_21CollectiveEpilogueFwdINS6_IJSA_NS7_ILi512EEESA_EEES9_SC_SE_Li256ELb1ELb1ELb1ELb0EEENS1_36VarlenDynamicPersistentTileSchedulerILi64ELi64ELi256ELi128ELb1ELb1ELb1ELb0ELb1ELb1EEEEEEEEEvNT_6ParamsE)
        /*0140*/ 	.word	0x00000004


	//----- nvinfo : EIATTR_FRAME_SIZE
	.align		4
.L_64:
        /*0144*/ 	.byte	0x04, 0x11
        /*0146*/ 	.short	(.L_66 - .L_65)
	.align		4
.L_65:
        /*0148*/ 	.word	index@(_ZN7cutlass13device_kernelIN5flash11enable_sm90INS1_16FlashAttnFwdSm90INS1_25CollectiveMainloopFwdSm90ILi2EN4cute5tupleIJNS5_1CILi1EEES8_S8_EEENS6_IJNS7_ILi64EEESA_SA_EEELi512ENS_10bfloat16_tEfNS_4arch4Sm90ELb0ELb0ELb1ELb1ELb0ELb0ELb1ELb0ELb0ELb1ELb1ELb0EEENS1_21CollectiveEpilogueFwdINS6_IJSA_NS7_ILi512EEESA_EEES9_SC_SE_Li256ELb1ELb1ELb1ELb0EEENS1_36VarlenDynamicPersistentTileSchedulerILi64ELi64ELi256ELi128ELb1ELb1ELb1ELb0ELb1ELb1EEEEEEEEEvNT_6ParamsE)
        /*014c*/ 	.word	0x00000000


	//----- nvinfo : EIATTR_REGCOUNT
	.align		4
.L_66:
        /*0150*/ 	.byte	0x04, 0x2f
        /*0152*/ 	.short	(.L_68 - .L_67)
	.align		4
.L_67:
        /*0154*/ 	.word	index@(_ZN7cutlass13device_kernelIN5flash11enable_sm90INS1_16FlashAttnFwdSm90INS1_25CollectiveMainloopFwdSm90ILi2EN4cute5tupleIJNS5_1CILi1EEES8_S8_EEENS6_IJNS7_ILi64EEESA_SA_EEELi512ENS_10bfloat16_tEfNS_4arch4Sm90ELb0ELb0ELb1ELb1ELb0ELb1ELb0ELb0ELb0ELb1ELb1ELb0EEENS1_21CollectiveEpilogueFwdINS6_IJSA_NS7_ILi512EEESA_EEES9_SC_SE_Li256ELb1ELb1ELb1ELb0EEENS1_36VarlenDynamicPersistentTileSchedulerILi64ELi64ELi256ELi128ELb1ELb1ELb1ELb0ELb1ELb1EEEEEEEEEvNT_6ParamsE)
        /*0158*/ 	.word	0x00000004


	//----- nvinfo : EIATTR_FRAME_SIZE
	.align		4
.L_68:
        /*015c*/ 	.byte	0x04, 0x11
        /*015e*/ 	.short	(.L_70 - .L_69)
	.align		4
.L_69:
        /*0160*/ 	.word	index@(_ZN7cutlass13device_kernelIN5flash11enable_sm90INS1_16FlashAttnFwdSm90INS1_25CollectiveMainloopFwdSm90ILi2EN4cute5tupleIJNS5_1CILi1EEES8_S8_EEENS6_IJNS7_ILi64EEESA_SA_EEELi512ENS_10bfloat16_tEfNS_4arch4Sm90ELb0ELb0ELb1ELb1ELb0ELb1ELb0ELb0ELb0ELb1ELb1ELb0EEENS1_21CollectiveEpilogueFwdINS6_IJSA_NS7_ILi512EEESA_EEES9_SC_SE_Li256ELb1ELb1ELb1ELb0EEENS1_36VarlenDynamicPersistentTileSchedulerILi64ELi64ELi256ELi128ELb1ELb1ELb1ELb0ELb1ELb1EEEEEEEEEvNT_6ParamsE)
        /*0164*/ 	.word	0x00000000


	//----- nvinfo : EIATTR_REGCOUNT
	.align		4
.L_70:
        /*0168*/ 	.byte	0x04, 0x2f
        /*016a*/ 	.short	(.L_72 - .L_71)
	.align		4
.L_71:
        /*016c*/ 	.word	index@(_ZN7cutlass13device_kernelIN5flash11enable_sm90INS1_16FlashAttnFwdSm90INS1_25CollectiveMainloopFwdSm90ILi2EN4cute5tupleIJNS5_1CILi1EEES8_S8_EEENS6_IJNS7_ILi64EEESA_SA_EEELi512ENS_10bfloat16_tEfNS_4arch4Sm90ELb0ELb0ELb1ELb1ELb0ELb0ELb0ELb0ELb0ELb1ELb1ELb0EEENS1_21CollectiveEpilogueFwdINS6_IJSA_NS7_ILi512EEESA_EEES9_SC_SE_Li256ELb1ELb1ELb1ELb0EEENS1_36VarlenDynamicPersistentTileSchedulerILi64ELi64ELi256ELi128ELb1ELb1ELb1ELb0ELb1ELb1EEEEEEEEEvNT_6ParamsE)
        /*0170*/ 	.word	0x00000004


	//----- nvinfo : EIATTR_FRAME_SIZE
	.align		4
.L_72:
        /*0174*/ 	.byte	0x04, 0x11
        /*0176*/ 	.short	(.L_74 - .L_73)
	.align		4
.L_73:
        /*0178*/ 	.word	index@(_ZN7cutlass13device_kernelIN5flash11enable_sm90INS1_16FlashAttnFwdSm90INS1_25CollectiveMainloopFwdSm90ILi2EN4cute5tupleIJNS5_1CILi1EEES8_S8_EEENS6_IJNS7_ILi64EEESA_SA_EEELi512ENS_10bfloat16_tEfNS_4arch4Sm90ELb0ELb0ELb1ELb1ELb0ELb0ELb0ELb0ELb0ELb1ELb1ELb0EEENS1_21CollectiveEpilogueFwdINS6_IJSA_NS7_ILi512EEESA_EEES9_SC_SE_Li256ELb1ELb1ELb1ELb0EEENS1_36VarlenDynamicPersistentTileSchedulerILi64ELi64ELi256ELi128ELb1ELb1ELb1ELb0ELb1ELb1EEEEEEEEEvNT_6ParamsE)
        /*017c*/ 	.word	0x00000000


	//----- nvinfo : EIATTR_REGCOUNT
	.align		4
.L_74:
        /*0180*/ 	.byte	0x04, 0x2f
        /*0182*/ 	.short	(.L_76 - .L_75)
	.align		4
.L_75:
        /*0184*/ 	.word	index@(_ZN7cutlass13device_kernelIN5flash11enable_sm90INS1_16FlashAttnFwdSm90INS1_25CollectiveMainloopFwdSm90ILi2EN4cute5tupleIJNS5_1CILi1EEES8_S8_EEENS6_IJNS7_ILi64EEESA_SA_EEELi512ENS_10bfloat16_tEfNS_4arch4Sm90ELb0ELb0ELb1ELb0ELb0ELb0ELb1ELb0ELb0ELb1ELb1ELb0EEENS1_21CollectiveEpilogueFwdINS6_IJSA_NS7_ILi512EEESA_EEES9_SC_SE_Li256ELb0ELb1ELb1ELb0EEENS1_19SingleTileSchedulerILb0ELb1ELb1ELi64EEEEEEEEEvNT_6ParamsE)
        /*0188*/ 	.word	0x00000004


	//----- nvinfo : EIATTR_FRAME_SIZE
	.align		4
.L_76:
        /*018c*/ 	.byte	0x04, 0x11
        /*018e*/ 	.short	(.L_78 - .L_77)
	.align		4
.L_77:
        /*0190*/ 	.word	index@(_ZN7cutlass13device_kernelIN5flash11enable_sm90INS1_16FlashAttnFwdSm90INS1_25CollectiveMainloopFwdSm90ILi2EN4cute5tupleIJNS5_1CILi1EEES8_S8_EEENS6_IJNS7_ILi64EEESA_SA_EEELi512ENS_10bfloat16_tEfNS_4arch4Sm90ELb0ELb0ELb1ELb0ELb0ELb0ELb1ELb0ELb0ELb1ELb1ELb0EEENS1_21CollectiveEpilogueFwdINS6_IJSA_NS7_ILi512EEESA_EEES9_SC_SE_Li256ELb0ELb1ELb1ELb0EEENS1_19SingleTileSchedulerILb0ELb1ELb1ELi64EEEEEEEEEvNT_6ParamsE)
        /*0194*/ 	.word	0x00000000


	//----- nvinfo : EIATTR_REGCOUNT
	.align		4
.L_78:
        /*0198*/ 	.byte	0x04, 0x2f
        /*019a*/ 	.short	(.L_80 - .L_79)
	.align		4
.L_79:
        /*019c*/ 	.word	index@(_ZN7cutlass13device_kernelIN5flash11enable_sm90INS1_16FlashAttnFwdSm90INS1_25CollectiveMainloopFwdSm90ILi2EN4cute5tupleIJNS5_1CILi1EEES8_S8_EEENS6_IJNS7_ILi64EEESA_SA_EEELi512ENS_10bfloat16_tEfNS_4arch4Sm90ELb0ELb0ELb1ELb0ELb0ELb0ELb0ELb0ELb0ELb1ELb1ELb0EEENS1_21CollectiveEpilogueFwdINS6_IJSA_NS7_ILi512EEESA_EEES9_SC_SE_Li256ELb0ELb1ELb1ELb0EEENS1_19SingleTileSchedulerILb0ELb1ELb1ELi64EEEEEEEEEvNT_6ParamsE)
        /*01a0*/ 	.word	0x00000004


	//----- nvinfo : EIATTR_FRAME_SIZE
	.align		4
.L_80:
        /*01a4*/ 	.byte	0x04, 0x11
        /*01a6*/ 	.short	(.L_82 - .L_81)
	.align		4
.L_81:
        /*01a8*/ 	.word	index@(_ZN7cutlass13device_kernelIN5flash11enable_sm90INS1_16FlashAttnFwdSm90INS1_25CollectiveMainloopFwdSm90ILi2EN4cute5tupleIJNS5_1CILi1EEES8_S8_EEENS6_IJNS7_ILi64EEESA_SA_EEELi512ENS_10bfloat16_tEfNS_4arch4Sm90ELb0ELb0ELb1ELb0ELb0ELb0ELb0ELb0ELb0ELb1ELb1ELb0EEENS1_21CollectiveEpilogueFwdINS6_IJSA_NS7_ILi512EEESA_EEES9_SC_SE_Li256ELb0ELb1ELb1ELb0EEENS1_19SingleTileSchedulerILb0ELb1ELb1ELi64EEEEEEEEEvNT_6ParamsE)
        /*01ac*/ 	.word	0x00000000


	//----- nvinfo : EIATTR_MIN_STACK_SIZE
	.align		4
.L_82:
        /*01b0*/ 	.byte	0x04, 0x12
        /*01b2*/ 	.short	(.L_84 - .L_83)
	.align		4
.L_83:
        /*01b4*/ 	.word	index@(_ZN7cutlass13device_kernelIN5flash11enable_sm90INS1_16FlashAttnFwdSm90INS1_25CollectiveMainloopFwdSm90ILi2EN4cute5tupleIJNS5_1CILi1EEES8_S8_EEENS6_IJNS7_ILi64EEESA_SA_EEELi512ENS_10bfloat16_tEfNS_4arch4Sm90ELb0ELb0ELb1ELb0ELb0ELb0ELb0ELb0ELb0ELb1ELb1ELb0EEENS1_21CollectiveEpilogueFwdINS6_IJSA_NS7_ILi512EEESA_EEES9_SC_SE_Li256ELb0ELb1ELb1ELb0EEENS1_19SingleTileSchedulerILb0ELb1ELb1ELi64EEEEEEEEEvNT_6ParamsE)
        /*01b8*/ 	.word	0x00000000


	//----- nvinfo : EIATTR_MIN_STACK_SIZE
	.align		4
.L_84:
        /*01bc*/ 	.byte	0x04, 0x12
        /*01be*/ 	.short	(.L_86 - .L_85)
	.align		4
.L_85:
        /*01c0*/ 	.word	index@(_ZN7cutlass13device_kernelIN5flash11enable_sm90INS1_16FlashAttnFwdSm90INS1_25CollectiveMainloopFwdSm90ILi2EN4cute5tupleIJNS5_1CILi1EEES8_S8_EEENS6_IJNS7_ILi64EEESA_SA_EEELi512ENS_10bfloat16_tEfNS_4arch4Sm90ELb0ELb0ELb1ELb0ELb0ELb0ELb1ELb0ELb0ELb1ELb1ELb0EEENS1_21CollectiveEpilogueFwdINS6_IJSA_NS7_ILi512EEESA_EEES9_SC_SE_Li256ELb0ELb1ELb1ELb0EEENS1_19SingleTileSchedulerILb0ELb1ELb1ELi64EEEEEEEEEvNT_6ParamsE)
        /*01c4*/ 	.word	0x00000000


	//----- nvinfo : EIATTR_MIN_STACK_SIZE
	.align		4
.L_86:
        /*01c8*/ 	.byte	0x04, 0x12
        /*01ca*/ 	.short	(.L_88 - .L_87)
	.align		4
.L_87:
        /*01cc*/ 	.word	index@(_ZN7cutlass13device_kernelIN5flash11enable_sm90INS1_16FlashAttnFwdSm90INS1_25CollectiveMainloopFwdSm90ILi2EN4cute5tupleIJNS5_1CILi1EEES8_S8_EEENS6_IJNS7_ILi64EEESA_SA_EEELi512ENS_10bfloat16_tEfNS_4arch4Sm90ELb0ELb0ELb1ELb1ELb0ELb0ELb0ELb0ELb0ELb1ELb1ELb0EEENS1_21CollectiveEpilogueFwdINS6_IJSA_NS7_ILi512EEESA_EEES9_SC_SE_Li256ELb1ELb1ELb1ELb0EEENS1_36VarlenDynamicPersistentTileSchedulerILi64ELi64ELi256ELi128ELb1ELb1ELb1ELb0ELb1ELb1EEEEEEEEEvNT_6ParamsE)
        /*01d0*/ 	.word	0x00000000


	//----- nvinfo : EIATTR_MIN_STACK_SIZE
	.align		4
.L_88:
        /*01d4*/ 	.byte	0x04, 0x12
        /*01d6*/ 	.short	(.L_90 - .L_89)
	.align		4
.L_89:
        /*01d8*/ 	.word	index@(_ZN7cutlass13device_kernelIN5flash11enable_sm90INS1_16FlashAttnFwdSm90INS1_25CollectiveMainloopFwdSm90ILi2EN4cute5tupleIJNS5_1CILi1EEES8_S8_EEENS6_IJNS7_ILi64EEESA_SA_EEELi512ENS_10bfloat16_tEfNS_4arch4Sm90ELb0ELb0ELb1ELb1ELb0ELb1ELb0ELb0ELb0ELb1ELb1ELb0EEENS1_21CollectiveEpilogueFwdINS6_IJSA_NS7_ILi512EEESA_EEES9_SC_SE_Li256ELb1ELb1ELb1ELb0EEENS1_36VarlenDynamicPersistentTileSchedulerILi64ELi64ELi256ELi128ELb1ELb1ELb1ELb0ELb1ELb1EEEEEEEEEvNT_6ParamsE)
        /*01dc*/ 	.word	0x00000000


	//----- nvinfo : EIATTR_MIN_STACK_SIZE
	.align		4
.L_90:
        /*01e0*/ 	.byte	0x04, 0x12
        /*01e2*/ 	.short	(.L_92 - .L_91)
	.align		4
.L_91:
        /*01e4*/ 	.word	index@(_ZN7cutlass13device_kernelIN5flash11enable_sm90INS1_16FlashAttnFwdSm90INS1_25CollectiveMainloopFwdSm90ILi2EN4cute5tupleIJNS5_1CILi1EEES8_S8_EEENS6_IJNS7_ILi64EEESA_SA_EEELi512ENS_10bfloat16_tEfNS_4arch4Sm90ELb0ELb0ELb1ELb1ELb0ELb0ELb1ELb0ELb0ELb1ELb1ELb0EEENS1_21CollectiveEpilogueFwdINS6_IJSA_NS7_ILi512EEESA_EEES9_SC_SE_Li256ELb1ELb1ELb1ELb0EEENS1_36VarlenDynamicPersistentTileSchedulerILi64ELi64ELi256ELi128ELb1ELb1ELb1ELb0ELb1ELb1EEEEEEEEEvNT_6ParamsE)
        /*01e8*/ 	.word	0x00000000


	//----- nvinfo : EIATTR_MIN_STACK_SIZE
	.align		4
.L_92:
        /*01ec*/ 	.byte	0x04, 0x12
        /*01ee*/ 	.short	(.L_94 - .L_93)
	.align		4
.L_93:
        /*01f0*/ 	.word	index@(_ZN7cutlass13device_kernelIN5flash11enable_sm90INS1_16FlashAttnFwdSm90INS1_25CollectiveMainloopFwdSm90ILi2EN4cute5tupleIJNS5_1CILi1EEES8_S8_EEENS6_IJNS7_ILi64EEESA_SA_EEELi512ENS_10bfloat16_tEfNS_4arch4Sm90ELb0ELb0ELb1ELb1ELb0ELb1ELb1ELb0ELb0ELb1ELb1ELb0EEENS1_21CollectiveEpilogueFwdINS6_IJSA_NS7_ILi512EEESA_EEES9_SC_SE_Li256ELb1ELb1ELb1ELb0EEENS1_36VarlenDynamicPersistentTileSchedulerILi64ELi64ELi256ELi128ELb1ELb1ELb1ELb0ELb1ELb1EEEEEEEEEvNT_6ParamsE)
        /*01f4*/ 	.word	0x00000000


	//----- nvinfo : EIATTR_MIN_STACK_SIZE
	.align		4
.L_94:
        /*01f8*/ 	.byte	0x04, 0x12
        /*01fa*/ 	.short	(.L_96 - .L_95)
	.align		4
.L_95:
        /*01fc*/ 	.word	index@(_ZN7cutlass13device_kernelIN5flash11enable_sm90INS1_16FlashAttnFwdSm90INS1_25CollectiveMainloopFwdSm90ILi2EN4cute5tupleIJNS5_1CILi1EEES8_S8_EEENS6_IJNS7_ILi64EEESA_SA_EEELi512ENS_10bfloat16_tEfNS_4arch4Sm90ELb0ELb1ELb1ELb0ELb0ELb0ELb0ELb0ELb0ELb1ELb1ELb0EEENS1_21CollectiveEpilogueFwdINS6_IJSA_NS7_ILi512EEESA_EEES9_SC_SE_Li256ELb0ELb1ELb1ELb0EEENS1_19SingleTileSchedulerILb0ELb1ELb1ELi64EEEEEEEEEvNT_6ParamsE)
        /*0200*/ 	.word	0x00000000


	//----- nvinfo : EIATTR_MIN_STACK_SIZE
	.align		4
.L_96:
        /*0204*/ 	.byte	0x04, 0x12
        /*0206*/ 	.short	(.L_98 - .L_97)
	.align		4
.L_97:
        /*0208*/ 	.word	index@(_ZN7cutlass13device_kernelIN5flash11enable_sm90INS1_16FlashAttnFwdSm90INS1_25CollectiveMainloopFwdSm90ILi2EN4cute5tupleIJNS5_1CILi1EEES8_S8_EEENS6_IJNS7_ILi64EEESA_SA_EEELi512ENS_10bfloat16_tEfNS_4arch4Sm90ELb0ELb1ELb1ELb0ELb0ELb0ELb1ELb0ELb0ELb1ELb1ELb0EEENS1_21CollectiveEpilogueFwdINS6_IJSA_NS7_ILi512EEESA_EEES9_SC_SE_Li256ELb0ELb1ELb1ELb0EEENS1_19SingleTileSchedulerILb0ELb1ELb1ELi64EEEEEEEEEvNT_6ParamsE)
        /*020c*/ 	.word	0x00000000


	//----- nvinfo : EIATTR_MIN_STACK_SIZE
	.align		4
.L_98:
        /*0210*/ 	.byte	0x04, 0x12
        /*0212*/ 	.short	(.L_100 - .L_99)
	.align		4
.L_99:
        /*0214*/ 	.word	index@(_ZN7cutlass13device_kernelIN5flash11enable_sm90INS1_16FlashAttnFwdSm90INS1_25CollectiveMainloopFwdSm90ILi2EN4cute5tupleIJNS5_1CILi1EEES8_S8_EEENS6_IJNS7_ILi64EEESA_SA_EEELi512ENS_10bfloat16_tEfNS_4arch4Sm90ELb0ELb1ELb1ELb1ELb0ELb0ELb0ELb0ELb0ELb1ELb1ELb0EEENS1_21CollectiveEpilogueFwdINS6_IJSA_NS7_ILi512EEESA_EEES9_SC_SE_Li256ELb1ELb1ELb1ELb0EEENS1_36VarlenDynamicPersistentTileSchedulerILi64ELi64ELi256ELi128ELb1ELb1ELb1ELb1ELb0ELb1EEEEEEEEEvNT_6ParamsE)
        /*0218*/ 	.word	0x00000000


	//----- nvinfo : EIATTR_MIN_STACK_SIZE
	.align		4
.L_100:
        /*021c*/ 	.byte	0x04, 0x12
        /*021e*/ 	.short	(.L_102 - .L_101)
	.align		4
.L_101:
        /*0220*/ 	.word	index@(_ZN7cutlass13device_kernelIN5flash11enable_sm90INS1_16FlashAttnFwdSm90INS1_25CollectiveMainloopFwdSm90ILi2EN4cute5tupleIJNS5_1CILi1EEES8_S8_EEENS6_IJNS7_ILi64EEESA_SA_EEELi512ENS_10bfloat16_tEfNS_4arch4Sm90ELb0ELb1ELb1ELb1ELb0ELb1ELb0ELb0ELb0ELb1ELb1ELb0EEENS1_21CollectiveEpilogueFwdINS6_IJSA_NS7_ILi512EEESA_EEES9_SC_SE_Li256ELb1ELb1ELb1ELb0EEENS1_36VarlenDynamicPersistentTileSchedulerILi64ELi64ELi256ELi128ELb1ELb1ELb1ELb1ELb0ELb1EEEEEEEEEvNT_6ParamsE)
        /*0224*/ 	.word	0x00000000


	//----- nvinfo : EIATTR_MIN_STACK_SIZE
	.align		4
.L_102:
        /*0228*/ 	.byte	0x04, 0x12
        /*022a*/ 	.short	(.L_104 - .L_103)
	.align		4
.L_103:
        /*022c*/ 	.word	index@(_ZN7cutlass13device_kernelIN5flash11enable_sm90INS1_16FlashAttnFwdSm90INS1_25CollectiveMainloopFwdSm90ILi2EN4cute5tupleIJNS5_1CILi1EEES8_S8_EEENS6_IJNS7_ILi64EEESA_SA_EEELi512ENS_10bfloat16_tEfNS_4arch4Sm90ELb0ELb1ELb1ELb1ELb0ELb0ELb1ELb0ELb0ELb1ELb1ELb0EEENS1_21CollectiveEpilogueFwdINS6_IJSA_NS7_ILi512EEESA_EEES9_SC_SE_Li256ELb1ELb1ELb1ELb0EEENS1_36VarlenDynamicPersistentTileSchedulerILi64ELi64ELi256ELi128ELb1ELb1ELb1ELb1ELb0ELb1EEEEEEEEEvNT_6ParamsE)
        /*0230*/ 	.word	0x00000000


	//----- nvinfo : EIATTR_MIN_STACK_SIZE
	.align		4
.L_104:
        /*0234*/ 	.byte	0x04, 0x12
        /*0236*/ 	.short	(.L_106 - .L_105)
	.align		4
.L_105:
        /*0238*/ 	.word	index@(_ZN7cutlass13device_kernelIN5flash11enable_sm90INS1_16FlashAttnFwdSm90INS1_25CollectiveMainloopFwdSm90ILi2EN4cute5tupleIJNS5_1CILi1EEES8_S8_EEENS6_IJNS7_ILi64EEESA_SA_EEELi512ENS_10bfloat16_tEfNS_4arch4Sm90ELb0ELb1ELb1ELb1ELb0ELb1ELb1ELb0ELb0ELb1ELb1ELb0EEENS1_21CollectiveEpilogueFwdINS6_IJSA_NS7_ILi512EEESA_EEES9_SC_SE_Li256ELb1ELb1ELb1ELb0EEENS1_36VarlenDynamicPersistentTileSchedulerILi64ELi64ELi256ELi128ELb1ELb1ELb1ELb1ELb0ELb1EEEEEEEEEvNT_6ParamsE)
        /*023c*/ 	.word	0x00000000


	//----- nvinfo : EIATTR_MIN_STACK_SIZE
	.align		4
.L_106:
        /*0240*/ 	.byte	0x04, 0x12
        /*0242*/ 	.short	(.L_108 - .L_107)
	.align		4
.L_107:
        /*0244*/ 	.word	index@(_ZN7cutlass13device_kernelIN5flash11enable_sm90INS1_16FlashAttnFwdSm90INS1_25CollectiveMainloopFwdSm90ILi2EN4cute5tupleIJNS5_1CILi1EEES8_S8_EEENS6_IJNS7_ILi64EEESA_SA_EEELi512ENS_10bfloat16_tEfNS_4arch4Sm90ELb1ELb0ELb1ELb0ELb0ELb0ELb0ELb0ELb0ELb1ELb1ELb0EEENS1_21CollectiveEpilogueFwdINS6_IJSA_NS7_ILi512EEESA_EEES9_SC_SE_Li256ELb0ELb1ELb1ELb0EEENS1_19SingleTileSchedulerILb0ELb1ELb1ELi64EEEEEEEEEvNT_6ParamsE)
        /*0248*/ 	.word	0x00000000


	//----- nvinfo : EIATTR_MIN_STACK_SIZE
	.align		4
.L_108:
        /*024c*/ 	.byte	0x04, 0x12
        /*024e*/ 	.short	(.L_110 - .L_109)
	.align		4
.L_109:
        /*0250*/ 	.word	index@(_ZN7cutlass13device_kernelIN5flash11enable_sm90INS1_16FlashAttnFwdSm90INS1_25CollectiveMainloopFwdSm90ILi2EN4cute5tupleIJNS5_1CILi1EEES8_S8_EEENS6_IJNS7_ILi64EEESA_SA_EEELi512ENS_10bfloat16_tEfNS_4arch4Sm90ELb1ELb0ELb1ELb0ELb0ELb0ELb1ELb0ELb0ELb1ELb1ELb0EEENS1_21CollectiveEpilogueFwdINS6_IJSA_NS7_ILi512EEESA_EEES9_SC_SE_Li256ELb0ELb1ELb1ELb0EEENS1_19SingleTileSchedulerILb0ELb1ELb1ELi64EEEEEEEEEvNT_6ParamsE)
        /*0254*/ 	.word	0x00000000


	//----- nvinfo : EIATTR_MIN_STACK_SIZE
	.align		4
.L_110:
        /*0258*/ 	.byte	0x04, 0x12
        /*025a*/ 	.short	(.L_112 - .L_111)
	.align		4
.L_111:
        /*025c*/ 	.word	index@(_ZN7cutlass13device_kernelIN5flash11enable_sm90INS1_16FlashAttnFwdSm90INS1_25CollectiveMainloopFwdSm90ILi2EN4cute5tupleIJNS5_1CILi1EEES8_S8_EEENS6_IJNS7_ILi64EEESA_SA_EEELi512ENS_10bfloat16_tEfNS_4arch4Sm90ELb1ELb0ELb1ELb1ELb0ELb0ELb0ELb0ELb0ELb1ELb1ELb0EEENS1_21CollectiveEpilogueFwdINS6_IJSA_NS7_ILi512EEESA_EEES9_SC_SE_Li256ELb1ELb1ELb1ELb0EEENS1_36VarlenDynamicPersistentTileSchedulerILi64ELi64ELi256ELi128ELb1ELb1ELb1ELb1ELb1ELb1EEEEEEEEEvNT_6ParamsE)
        /*0260*/ 	.word	0x00000000


	//----- nvinfo : EIATTR_MIN_STACK_SIZE
	.align		4
.L_112:
        /*0264*/ 	.byte	0x04, 0x12
        /*0266*/ 	.short	(.L_114 - .L_113)
	.align		4
.L_113:
        /*0268*/ 	.word	index@(_ZN7cutlass13device_kernelIN5flash11enable_sm90INS1_16FlashAttnFwdSm90INS1_25CollectiveMainloopFwdSm90ILi2EN4cute5tupleIJNS5_1CILi1EEES8_S8_EEENS6_IJNS7_ILi64EEESA_SA_EEELi512ENS_10bfloat16_tEfNS_4arch4Sm90ELb1ELb0ELb1ELb1ELb0ELb1ELb0ELb0ELb0ELb1ELb1ELb0EEENS1_21CollectiveEpilogueFwdINS6_IJSA_NS7_ILi512EEESA_EEES9_SC_SE_Li256ELb1ELb1ELb1ELb0EEENS1_36VarlenDynamicPersistentTileSchedulerILi64ELi64ELi256ELi128ELb1ELb1ELb1ELb1ELb1ELb1EEEEEEEEEvNT_6ParamsE)
        /*026c*/ 	.word	0x00000000


	//----- nvinfo : EIATTR_MIN_STACK_SIZE
	.align		4
.L_114:
        /*0270*/ 	.byte	0x04, 0x12
        /*0272*/ 	.short	(.L_116 - .L_115)
	.align		4
.L_115:
        /*0274*/ 	.word	index@(_ZN7cutlass13device_kernelIN5flash11enable_sm90INS1_16FlashAttnFwdSm90INS1_25CollectiveMainloopFwdSm90ILi2EN4cute5tupleIJNS5_1CILi1EEES8_S8_EEENS6_IJNS7_ILi64EEESA_SA_EEELi512ENS_10bfloat16_tEfNS_4arch4Sm90ELb1ELb0ELb1ELb1ELb0ELb0ELb1ELb0ELb0ELb1ELb1ELb0EEENS1_21CollectiveEpilogueFwdINS6_IJSA_NS7_ILi512EEESA_EEES9_SC_SE_Li256ELb1ELb1ELb1ELb0EEENS1_36VarlenDynamicPersistentTileSchedulerILi64ELi64ELi256ELi128ELb1ELb1ELb1ELb1ELb1ELb1EEEEEEEEEvNT_6ParamsE)
        /*0278*/ 	.word	0x00000000


	//----- nvinfo : EIATTR_MIN_STACK_SIZE
	.align		4
.L_116:
        /*027c*/ 	.byte	0x04, 0x12
        /*027e*/ 	.short	(.L_118 - .L_117)
	.align		4
.L_117:
        /*0280*/ 	.word	index@(_ZN7cutlass13device_kernelIN5flash11enable_sm90INS1_16FlashAttnFwdSm90INS1_25CollectiveMainloopFwdSm90ILi2EN4cute5tupleIJNS5_1CILi1EEES8_S8_EEENS6_IJNS7_ILi64EEESA_SA_EEELi512ENS_10bfloat16_tEfNS_4arch4Sm90ELb1ELb0ELb1ELb1ELb0ELb1ELb1ELb0ELb0ELb1ELb1ELb0EEENS1_21CollectiveEpilogueFwdINS6_IJSA_NS7_ILi512EEESA_EEES9_SC_SE_Li256ELb1ELb1ELb1ELb0EEENS1_36VarlenDynamicPersistentTileSchedulerILi64ELi64ELi256ELi128ELb1ELb1ELb1ELb1ELb1ELb1EEEEEEEEEvNT_6ParamsE)
        /*0284*/ 	.word	0x00000000
.L_118:


//--------------------- .nv.compat                --------------------------
	.section	.nv.compat,"",@"SHT_CUDA_COMPAT_INFO"
	.align	4
        /*0000*/ 	.byte	0x02, 0x09, 0x01, 0x00, 0x02, 0x02, 0x01, 0x00, 0x02, 0x05, 0x05, 0x00, 0x03, 0x07, 0x01, 0x01
        /*0010*/ 	.byte	0x02, 0x03, 0x00, 0x00, 0x02, 0x06, 0x01, 0x00, 0x04, 0x0b, 0x08, 0x00, 0x09, 0x00, 0x00, 0x00
        /*0020*/ 	.byte	0x00, 0x00, 0x00, 0x00


//--------------------- .nv.info._ZN7cutlass13device_kernelIN5flash11enable_sm90INS1_16FlashAttnFwdSm90INS1_25CollectiveMainloopFwdSm90ILi2EN4cute5tupleIJNS5_1CILi1EEES8_S8_EEENS6_IJNS7_ILi64EEESA_SA_EEELi512ENS_10bfloat16_tEfNS_4arch4Sm90ELb0ELb0ELb1ELb0ELb0ELb0ELb0ELb0ELb0ELb1ELb1ELb0EEENS1_21CollectiveEpilogueFwdINS6_IJSA_NS7_ILi512EEESA_EEES9_SC_SE_Li256ELb0ELb1ELb1ELb0EEENS1_19SingleTileSchedulerILb0ELb1ELb1ELi64EEEEEEEEEvNT_6ParamsE --------------------------
	.section	.nv.info._ZN7cutlass13device_kernelIN5flash11enable_sm90INS1_16FlashAttnFwdSm90INS1_25CollectiveMainloopFwdSm90ILi2EN4cute5tupleIJNS5_1CILi1EEES8_S8_EEENS6_IJNS7_ILi64EEESA_SA_EEELi512ENS_10bfloat16_tEfNS_4arch4Sm90ELb0ELb0ELb1ELb0ELb0ELb0ELb0ELb0ELb0ELb1ELb1ELb0EEENS1_21CollectiveEpilogueFwdINS6_IJSA_NS7_ILi512EEESA_EEES9_SC_SE_Li256ELb0ELb1ELb1ELb0EEENS1_19SingleTileSchedulerILb0ELb1ELb1ELi64EEEEEEEEEvNT_6ParamsE,"",@"SHT_CUDA_INFO"
	.sectionflags	@""
	.align	4


	//----- nvinfo : EIATTR_CUDA_API_VERSION
	.align		4
        /*0000*/ 	.byte	0x04, 0x37
        /*0002*/ 	.short	(.L_120 - .L_119)
.L_119:
        /*0004*/ 	.word	0x00000082


	//----- nvinfo : EIATTR_KPARAM_INFO
	.align		4
.L_120:
        /*0008*/ 	.byte	0x04, 0x17
        /*000a*/ 	.short	(.L_122 - .L_121)
.L_121:
        /*000c*/ 	.word	0x00000000
        /*0010*/ 	.short	0x0000
        /*0012*/ 	.short	0x0000
        /*0014*/ 	.byte	0x00, 0xf0, 0x01, 0x28


	//----- nvinfo : EIATTR_SPARSE_MMA_MASK
	.align		4
.L_122:
        /*0018*/ 	.byte	0x03, 0x50
        /*001a*/ 	.short	0x0000


	//----- nvinfo : EIATTR_MAXREG_COUNT
	.align		4
        /*001c*/ 	.byte	0x03, 0x1b
        /*001e*/ 	.short	0x00a8


	//----- nvinfo : EIATTR_MERCURY_ISA_VERSION
	.align		4
        /*0020*/ 	.byte	0x03, 0x5f
        /*0022*/ 	.short	0x0101


	//----- nvinfo : EIATTR_VRC_CTA_INIT_COUNT
	.align		4
        /*0024*/ 	.byte	0x02, 0x4a
	.zero		1
	.zero		1


	//----- nvinfo : EIATTR_EXIT_INSTR_OFFSETS
	.align		4
        /*0028*/ 	.byte	0x04, 0x1c
        /*002a*/ 	.short	(.L_124 - .L_123)


	//   ....[0]....
.L_123:
        /*002c*/ 	.word	0x00000010


	//----- nvinfo : EIATTR_MAX_THREADS
	.align		4
.L_124:
        /*0030*/ 	.byte	0x04, 0x05
        /*0032*/ 	.short	(.L_126 - .L_125)
.L_125:
        /*0034*/ 	.word	0x00000180
        /*0038*/ 	.word	0x00000001
        /*003c*/ 	.word	0x00000001


	//----- nvinfo : EIATTR_CBANK_PARAM_SIZE
	.align		4
.L_126:
        /*0040*/ 	.byte	0x03, 0x19
        /*0042*/ 	.short	0x0a00


	//----- nvinfo : EIATTR_PARAM_CBANK
	.align		4
        /*0044*/ 	.byte	0x04, 0x0a
        /*0046*/ 	.short	(.L_128 - .L_127)
	.align		4
.L_127:
        /*0048*/ 	.word	index@(.nv.constant0._ZN7cutlass13device_kernelIN5flash11enable_sm90INS1_16FlashAttnFwdSm90INS1_25CollectiveMainloopFwdSm90ILi2EN4cute5tupleIJNS5_1CILi1EEES8_S8_EEENS6_IJNS7_ILi64EEESA_SA_EEELi512ENS_10bfloat16_tEfNS_4arch4Sm90ELb0ELb0ELb1ELb0ELb0ELb0ELb0ELb0ELb0ELb1ELb1ELb0EEENS1_21CollectiveEpilogueFwdINS6_IJSA_NS7_ILi512EEESA_EEES9_SC_SE_Li256ELb0ELb1ELb1ELb0EEENS1_19SingleTileSchedulerILb0ELb1ELb1ELi64EEEEEEEEEvNT_6ParamsE)
        /*004c*/ 	.short	0x0380
        /*004e*/ 	.short	0x0a00


	//----- nvinfo : EIATTR_SW_WAR
	.align		4
.L_128:
        /*0050*/ 	.byte	0x04, 0x36
        /*0052*/ 	.short	(.L_130 - .L_129)
.L_129:
        /*0054*/ 	.word	0x00000008
.L_130:


//--------------------- .nv.info._ZN7cutlass13device_kernelIN5flash11enable_sm90INS1_16FlashAttnFwdSm90INS1_25CollectiveMainloopFwdSm90ILi2EN4cute5tupleIJNS5_1CILi1EEES8_S8_EEENS6_IJNS7_ILi64EEESA_SA_EEELi512ENS_10bfloat16_tEfNS_4arch4Sm90ELb0ELb0ELb1ELb0ELb0ELb0ELb1ELb0ELb0ELb1ELb1ELb0EEENS1_21CollectiveEpilogueFwdINS6_IJSA_NS7_ILi512EEESA_EEES9_SC_SE_Li256ELb0ELb1ELb1ELb0EEENS1_19SingleTileSchedulerILb0ELb1ELb1ELi64EEEEEEEEEvNT_6ParamsE --------------------------
	.section	.nv.info._ZN7cutlass13device_kernelIN5flash11enable_sm90INS1_16FlashAttnFwdSm90INS1_25CollectiveMainloopFwdSm90ILi2EN4cute5tupleIJNS5_1CILi1EEES8_S8_EEENS6_IJNS7_ILi64EEESA_SA_EEELi512ENS_10bfloat16_tEfNS_4arch4Sm90ELb0ELb0ELb1ELb0ELb0ELb0ELb1ELb0ELb0ELb1ELb1ELb0EEENS1_21CollectiveEpilogueFwdINS6_IJSA_NS7_ILi512EEESA_EEES9_SC_SE_Li256ELb0ELb1ELb1ELb0EEENS1_19SingleTileSchedulerILb0ELb1ELb1ELi64EEEEEEEEEvNT_6ParamsE,"",@"SHT_CUDA_INFO"
	.sectionflags	@""
	.align	4


	//----- nvinfo : EIATTR_CUDA_API_VERSION
	.align		4
        /*0000*/ 	.byte	0x04, 0x37
        /*0002*/ 	.short	(.L_132 - .L_131)
.L_131:
        /*0004*/ 	.word	0x00000082


	//----- nvinfo : EIATTR_KPARAM_INFO
	.align		4
.L_132:
        /*0008*/ 	.byte	0x04, 0x17
        /*000a*/ 	.short	(.L_134 - .L_133)
.L_133:
        /*000c*/ 	.word	0x00000000
        /*0010*/ 	.short	0x0000
        /*0012*/ 	.short	0x0000
        /*0014*/ 	.byte	0x00, 0xf0, 0x01, 0x2c


	//----- nvinfo : EIATTR_SPARSE_MMA_MASK
	.align		4
.L_134:
        /*0018*/ 	.byte	0x03, 0x50
        /*001a*/ 	.short	0x0000


	//----- nvinfo : EIATTR_MAXREG_COUNT
	.align		4
        /*001c*/ 	.byte	0x03, 0x1b
        /*001e*/ 	.short	0x00a8


	//----- nvinfo : EIATTR_MERCURY_ISA_VERSION
	.align		4
        /*0020*/ 	.byte	0x03, 0x5f
        /*0022*/ 	.short	0x0101


	//----- nvinfo : EIATTR_VRC_CTA_INIT_COUNT
	.align		4
        /*0024*/ 	.byte	0x02, 0x4a
	.zero		1
	.zero		1


	//----- nvinfo : EIATTR_EXIT_INSTR_OFFSETS
	.align		4
        /*0028*/ 	.byte	0x04, 0x1c
        /*002a*/ 	.short	(.L_136 - .L_135)


	//   ....[0]....
.L_135:
        /*002c*/ 	.word	0x00000010


	//----- nvinfo : EIATTR_MAX_THREADS
	.align		4
.L_136:
        /*0030*/ 	.byte	0x04, 0x05
        /*0032*/ 	.short	(.L_138 - .L_137)
.L_137:
        /*0034*/ 	.word	0x00000180
        /*0038*/ 	.word	0x00000001
        /*003c*/ 	.word	0x00000001


	//----- nvinfo : EIATTR_CBANK_PARAM_SIZE
	.align		4
.L_138:
        /*0040*/ 	.byte	0x03, 0x19
        /*0042*/ 	.short	0x0b00


	//----- nvinfo : EIATTR_PARAM_CBANK
	.align		4
        /*0044*/ 	.byte	0x04, 0x0a
        /*0046*/ 	.short	(.L_140 - .L_139)
	.align		4
.L_139:
        /*0048*/ 	.word	index@(.nv.constant0._ZN7cutlass13device_kernelIN5flash11enable_sm90INS1_16FlashAttnFwdSm90INS1_25CollectiveMainloopFwdSm90ILi2EN4cute5tupleIJNS5_1CILi1EEES8_S8_EEENS6_IJNS7_ILi64EEESA_SA_EEELi512ENS_10bfloat16_tEfNS_4arch4Sm90ELb0ELb0ELb1ELb0ELb0ELb0ELb1ELb0ELb0ELb1ELb1ELb0EEENS1_21CollectiveEpilogueFwdINS6_IJSA_NS7_ILi512EEESA_EEES9_SC_SE_Li256ELb0ELb1ELb1ELb0EEENS1_19SingleTileSchedulerILb0ELb1ELb1ELi64EEEEEEEEEvNT_6ParamsE)
        /*004c*/ 	.short	0x0380
        /*004e*/ 	.short	0x0b00


	//----- nvinfo : EIATTR_SW_WAR
	.align		4
.L_140:
        /*0050*/ 	.byte	0x04, 0x36
        /*0052*/ 	.short	(.L_142 - .L_141)
.L_141:
        /*0054*/ 	.word	0x00000008
.L_142:


//--------------------- .nv.info._ZN7cutlass13device_kernelIN5flash11enable_sm90INS1_16FlashAttnFwdSm90INS1_25CollectiveMainloopFwdSm90ILi2EN4cute5tupleIJNS5_1CILi1EEES8_S8_EEENS6_IJNS7_ILi64EEESA_SA_EEELi512ENS_10bfloat16_tEfNS_4arch4Sm90ELb0ELb0ELb1ELb1ELb0ELb0ELb0ELb0ELb0ELb1ELb1ELb0EEENS1_21CollectiveEpilogueFwdINS6_IJSA_NS7_ILi512EEESA_EEES9_SC_SE_Li256ELb1ELb1ELb1ELb0EEENS1_36VarlenDynamicPersistentTileSchedulerILi64ELi64ELi256ELi128ELb1ELb1ELb1ELb0ELb1ELb1EEEEEEEEEvNT_6ParamsE --------------------------
	.section	.nv.info._ZN7cutlass13device_kernelIN5flash11enable_sm90INS1_16FlashAttnFwdSm90INS1_25CollectiveMainloopFwdSm90ILi2EN4cute5tupleIJNS5_1CILi1EEES8_S8_EEENS6_IJNS7_ILi64EEESA_SA_EEELi512ENS_10bfloat16_tEfNS_4arch4Sm90ELb0ELb0ELb1ELb1ELb0ELb0ELb0ELb0ELb0ELb1ELb1ELb0EEENS1_21CollectiveEpilogueFwdINS6_IJSA_NS7_ILi512EEESA_EEES9_SC_SE_Li256ELb1ELb1ELb1ELb0EEENS1_36VarlenDynamicPersistentTileSchedulerILi64ELi64ELi256ELi128ELb1ELb1ELb1ELb0ELb1ELb1EEEEEEEEEvNT_6ParamsE,"",@"SHT_CUDA_INFO"
	.sectionflags	@""
	.align	4


	//----- nvinfo : EIATTR_CUDA_API_VERSION
	.align		4
        /*0000*/ 	.byte	0x04, 0x37
        /*0002*/ 	.short	(.L_144 - .L_143)
.L_143:
        /*0004*/ 	.word	0x00000082


	//----- nvinfo : EIATTR_KPARAM_INFO
	.align		4
.L_144:
        /*0008*/ 	.byte	0x04, 0x17
        /*000a*/ 	.short	(.L_146 - .L_145)
.L_145:
        /*000c*/ 	.word	0x00000000
        /*0010*/ 	.short	0x0000
        /*0012*/ 	.short	0x0000
        /*0014*/ 	.byte	0x00, 0xf0, 0x01, 0x2a


	//----- nvinfo : EIATTR_SPARSE_MMA_MASK
	.align		4
.L_146:
        /*0018*/ 	.byte	0x03, 0x50
        /*001a*/ 	.short	0x0000


	//----- nvinfo : EIATTR_MAXREG_COUNT
	.align		4
        /*001c*/ 	.byte	0x03, 0x1b
        /*001e*/ 	.short	0x00a8


	//----- nvinfo : EIATTR_MERCURY_ISA_VERSION
	.align		4
        /*0020*/ 	.byte	0x03, 0x5f
        /*0022*/ 	.short	0x0101


	//----- nvinfo : EIATTR_VRC_CTA_INIT_COUNT
	.align		4
        /*0024*/ 	.byte	0x02, 0x4a
	.zero		1
	.zero		1


	//----- nvinfo : EIATTR_EXIT_INSTR_OFFSETS
	.align		4
        /*0028*/ 	.byte	0x04, 0x1c
        /*002a*/ 	.short	(.L_148 - .L_147)


	//   ....[0]....
.L_147:
        /*002c*/ 	.word	0x00000010


	//----- nvinfo : EIATTR_MAX_THREADS
	.align		4
.L_148:
        /*0030*/ 	.byte	0x04, 0x05
        /*0032*/ 	.short	(.L_150 - .L_149)
.L_149:
        /*0034*/ 	.word	0x00000180
        /*0038*/ 	.word	0x00000001
        /*003c*/ 	.word	0x00000001


	//----- nvinfo : EIATTR_CBANK_PARAM_SIZE
	.align		4
.L_150:
        /*0040*/ 	.byte	0x03, 0x19
        /*0042*/ 	.short	0x0a80


	//----- nvinfo : EIATTR_PARAM_CBANK
	.align		4
        /*0044*/ 	.byte	0x04, 0x0a
        /*0046*/ 	.short	(.L_152 - .L_151)
	.align		4
.L_151:
        /*0048*/ 	.word	index@(.nv.constant0._ZN7cutlass13device_kernelIN5flash11enable_sm90INS1_16FlashAttnFwdSm90INS1_25CollectiveMainloopFwdSm90ILi2EN4cute5tupleIJNS5_1CILi1EEES8_S8_EEENS6_IJNS7_ILi64EEESA_SA_EEELi512ENS_10bfloat16_tEfNS_4arch4Sm90ELb0ELb0ELb1ELb1ELb0ELb0ELb0ELb0ELb0ELb1ELb1ELb0EEENS1_21CollectiveEpilogueFwdINS6_IJSA_NS7_ILi512EEESA_EEES9_SC_SE_Li256ELb1ELb1ELb1ELb0EEENS1_36VarlenDynamicPersistentTileSchedulerILi64ELi64ELi256ELi128ELb1ELb1ELb1ELb0ELb1ELb1EEEEEEEEEvNT_6ParamsE)
        /*004c*/ 	.short	0x0380
        /*004e*/ 	.short	0x0a80


	//----- nvinfo : EIATTR_SW_WAR
	.align		4
.L_152:
        /*0050*/ 	.byte	0x04, 0x36
        /*0052*/ 	.short	(.L_154 - .L_153)
.L_153:
        /*0054*/ 	.word	0x00000008
.L_154:


//--------------------- .nv.info._ZN7cutlass13device_kernelIN5flash11enable_sm90INS1_16FlashAttnFwdSm90INS1_25CollectiveMainloopFwdSm90ILi2EN4cute5tupleIJNS5_1CILi1EEES8_S8_EEENS6_IJNS7_ILi64EEESA_SA_EEELi512ENS_10bfloat16_tEfNS_4arch4Sm90ELb0ELb0ELb1ELb1ELb0ELb1ELb0ELb0ELb0ELb1ELb1ELb0EEENS1_21CollectiveEpilogueFwdINS6_IJSA_NS7_ILi512EEESA_EEES9_SC_SE_Li256ELb1ELb1ELb1ELb0EEENS1_36VarlenDynamicPersistentTileSchedulerILi64ELi64ELi256ELi128ELb1ELb1ELb1ELb0ELb1ELb1EEEEEEEEEvNT_6ParamsE --------------------------
	.section	.nv.info._ZN7cutlass13device_kernelIN5flash11enable_sm90INS1_16FlashAttnFwdSm90INS1_25CollectiveMainloopFwdSm90ILi2EN4cute5tupleIJNS5_1CILi1EEES8_S8_EEENS6_IJNS7_ILi64EEESA_SA_EEELi512ENS_10bfloat16_tEfNS_4arch4Sm90ELb0ELb0ELb1ELb1ELb0ELb1ELb0ELb0ELb0ELb1ELb1ELb0EEENS1_21CollectiveEpilogueFwdINS6_IJSA_NS7_ILi512EEESA_EEES9_SC_SE_Li256ELb1ELb1ELb1ELb0EEENS1_36VarlenDynamicPersistentTileSchedulerILi64ELi64ELi256ELi128ELb1ELb1ELb1ELb0ELb1ELb1EEEEEEEEEvNT_6ParamsE,"",@"SHT_CUDA_INFO"
	.sectionflags	@""
	.align	4


	//----- nvinfo : EIATTR_CUDA_API_VERSION
	.align		4
        /*0000*/ 	.byte	0x04, 0x37
        /*0002*/ 	.short	(.L_156 - .L_155)
.L_155:
        /*0004*/ 	.word	0x00000082


	//----- nvinfo : EIATTR_KPARAM_INFO
	.align		4
.L_156:
        /*0008*/ 	.byte	0x04, 0x17
        /*000a*/ 	.short	(.L_158 - .L_157)
.L_157:
        /*000c*/ 	.word	0x00000000
        /*0010*/ 	.short	0x0000
        /*0012*/ 	.short	0x0000
        /*0014*/ 	.byte	0x00, 0xf0, 0x01, 0x2a


	//----- nvinfo : EIATTR_SPARSE_MMA_MASK
	.align		4
.L_158:
        /*0018*/ 	.byte	0x03, 0x50
        /*001a*/ 	.short	0x0000


	//----- nvinfo : EIATTR_MAXREG_COUNT
	.align		4
        /*001c*/ 	.byte	0x03, 0x1b
        /*001e*/ 	.short	0x00a8


	//----- nvinfo : EIATTR_MERCURY_ISA_VERSION
	.align		4
        /*0020*/ 	.byte	0x03, 0x5f
        /*0022*/ 	.short	0x0101


	//----- nvinfo : EIATTR_VRC_CTA_INIT_COUNT
	.align		4
        /*0024*/ 	.byte	0x02, 0x4a
	.zero		1
	.zero		1


	//----- nvinfo : EIATTR_EXIT_INSTR_OFFSETS
	.align		4
        /*0028*/ 	.byte	0x04, 0x1c
        /*002a*/ 	.short	(.L_160 - .L_159)


	//   ....[0]....
.L_159:
        /*002c*/ 	.word	0x00000010


	//----- nvinfo : EIATTR_MAX_THREADS
	.align		4
.L_160:
        /*0030*/ 	.byte	0x04, 0x05
        /*0032*/ 	.short	(.L_162 - .L_161)
.L_161:
        /*0034*/ 	.word	0x00000180
        /*0038*/ 	.word	0x00000001
        /*003c*/ 	.word	0x00000001


	//----- nvinfo : EIATTR_CBANK_PARAM_SIZE
	.align		4
.L_162:
        /*0040*/ 	.byte	0x03, 0x19
        /*0042*/ 	.short	0x0a80


	//----- nvinfo : EIATTR_PARAM_CBANK
	.align		4
        /*0044*/ 	.byte	0x04, 0x0a
        /*0046*/ 	.short	(.L_164 - .L_163)
	.align		4
.L_163:
        /*0048*/ 	.word	index@(.nv.constant0._ZN7cutlass13device_kernelIN5flash11enable_sm90INS1_16FlashAttnFwdSm90INS1_25CollectiveMainloopFwdSm90ILi2EN4cute5tupleIJNS5_1CILi1EEES8_S8_EEENS6_IJNS7_ILi64EEESA_SA_EEELi512ENS_10bfloat16_tEfNS_4arch4Sm90ELb0ELb0ELb1ELb1ELb0ELb1ELb0ELb0ELb0ELb1ELb1ELb0EEENS1_21CollectiveEpilogueFwdINS6_IJSA_NS7_ILi512EEESA_EEES9_SC_SE_Li256ELb1ELb1ELb1ELb0EEENS1_36VarlenDynamicPersistentTileSchedulerILi64ELi64ELi256ELi128ELb1ELb1ELb1ELb0ELb1ELb1EEEEEEEEEvNT_6ParamsE)
        /*004c*/ 	.short	0x0380
        /*004e*/ 	.short	0x0a80


	//----- nvinfo : EIATTR_SW_WAR
	.align		4
.L_164:
        /*0050*/ 	.byte	0x04, 0x36
        /*0052*/ 	.short	(.L_166 - .L_165)
.L_165:
        /*0054*/ 	.word	0x00000008
.L_166:


//--------------------- .nv.info._ZN7cutlass13device_kernelIN5flash11enable_sm90INS1_16FlashAttnFwdSm90INS1_25CollectiveMainloopFwdSm90ILi2EN4cute5tupleIJNS5_1CILi1EEES8_S8_EEENS6_IJNS7_ILi64EEESA_SA_EEELi512ENS_10bfloat16_tEfNS_4arch4Sm90ELb0ELb0ELb1ELb1ELb0ELb0ELb1ELb0ELb0ELb1ELb1ELb0EEENS1_21CollectiveEpilogueFwdINS6_IJSA_NS7_ILi512EEESA_EEES9_SC_SE_Li256ELb1ELb1ELb1ELb0EEENS1_36VarlenDynamicPersistentTileSchedulerILi64ELi64ELi256ELi128ELb1ELb1ELb1ELb0ELb1ELb1EEEEEEEEEvNT_6ParamsE --------------------------
	.section	.nv.info._ZN7cutlass13device_kernelIN5flash11enable_sm90INS1_16FlashAttnFwdSm90INS1_25CollectiveMainloopFwdSm90ILi2EN4cute5tupleIJNS5_1CILi1EEES8_S8_EEENS6_IJNS7_ILi64EEESA_SA_EEELi512ENS_10bfloat16_tEfNS_4arch4Sm90ELb0ELb0ELb1ELb1ELb0ELb0ELb1ELb0ELb0ELb1ELb1ELb0EEENS1_21CollectiveEpilogueFwdINS6_IJSA_NS7_ILi512EEESA_EEES9_SC_SE_Li256ELb1ELb1ELb1ELb0EEENS1_36VarlenDynamicPersistentTileSchedulerILi64ELi64ELi256ELi128ELb1ELb1ELb1ELb0ELb1ELb1EEEEEEEEEvNT_6ParamsE,"",@"SHT_CUDA_INFO"
	.sectionflags	@""
	.align	4


	//----- nvinfo : EIATTR_CUDA_API_VERSION
	.align		4
        /*0000*/ 	.byte	0x04, 0x37
        /*0002*/ 	.short	(.L_168 - .L_167)
.L_167:
        /*0004*/ 	.word	0x00000082


	//----- nvinfo : EIATTR_KPARAM_INFO
	.align		4
.L_168:
        /*0008*/ 	.byte	0x04, 0x17
        /*000a*/ 	.short	(.L_170 - .L_169)
.L_169:
        /*000c*/ 	.word	0x00000000
        /*0010*/ 	.short	0x0000
        /*0012*/ 	.short	0x0000
        /*0014*/ 	.byte	0x00, 0xf0, 0x01, 0x2e


	//----- nvinfo : EIATTR_SPARSE_MMA_MASK
	.align		4
.L_170:
        /*0018*/ 	.byte	0x03, 0x50
        /*001a*/ 	.short	0x0000


	//----- nvinfo : EIATTR_MAXREG_COUNT
	.align		4
        /*001c*/ 	.byte	0x03, 0x1b
        /*001e*/ 	.short	0x00a8


	//----- nvinfo : EIATTR_MERCURY_ISA_VERSION
	.align		4
        /*0020*/ 	.byte	0x03, 0x5f
        /*0022*/ 	.short	0x0101


	//----- nvinfo : EIATTR_VRC_CTA_INIT_COUNT
	.align		4
        /*0024*/ 	.byte	0x02, 0x4a
	.zero		1
	.zero		1


	//----- nvinfo : EIATTR_EXIT_INSTR_OFFSETS
	.align		4
        /*0028*/ 	.byte	0x04, 0x1c
        /*002a*/ 	.short	(.L_172 - .L_171)


	//   ....[0]....
.L_171:
        /*002c*/ 	.word	0x00000010


	//----- nvinfo : EIATTR_MAX_THREADS
	.align		4
.L_172:
        /*0030*/ 	.byte	0x04, 0x05
        /*0032*/ 	.short	(.L_174 - .L_173)
.L_173:
        /*0034*/ 	.word	0x00000180
        /*0038*/ 	.word	0x00000001
        /*003c*/ 	.word	0x00000001


	//----- nvinfo : EIATTR_CBANK_PARAM_SIZE
	.align		4
.L_174:
        /*0040*/ 	.byte	0x03, 0x19
        /*0042*/ 	.short	0x0b80


	//----- nvinfo : EIATTR_PARAM_CBANK
	.align		4
        /*0044*/ 	.byte	0x04, 0x0a
        /*0046*/ 	.short	(.L_176 - .L_175)
	.align		4
.L_175:
        /*0048*/ 	.word	index@(.nv.constant0._ZN7cutlass13device_kernelIN5flash11enable_sm90INS1_16FlashAttnFwdSm90INS1_25CollectiveMainloopFwdSm90ILi2EN4cute5tupleIJNS5_1CILi1EEES8_S8_EEENS6_IJNS7_ILi64EEESA_SA_EEELi512ENS_10bfloat16_tEfNS_4arch4Sm90ELb0ELb0ELb1ELb1ELb0ELb0ELb1ELb0ELb0ELb1ELb1ELb0EEENS1_21CollectiveEpilogueFwdINS6_IJSA_NS7_ILi512EEESA_EEES9_SC_SE_Li256ELb1ELb1ELb1ELb0EEENS1_36VarlenDynamicPersistentTileSchedulerILi64ELi64ELi256ELi128ELb1ELb1ELb1ELb0ELb1ELb1EEEEEEEEEvNT_6ParamsE)
        /*004c*/ 	.short	0x0380
        /*004e*/ 	.short	0x0b80


	//----- nvinfo : EIATTR_SW_WAR
	.align		4
.L_176:
        /*0050*/ 	.byte	0x04, 0x36
        /*0052*/ 	.short	(.L_178 - .L_177)
.L_177:
        /*0054*/ 	.word	0x00000008
.L_178:


//--------------------- .nv.info._ZN7cutlass13device_kernelIN5flash11enable_sm90INS1_16FlashAttnFwdSm90INS1_25CollectiveMainloopFwdSm90ILi2EN4cute5tupleIJNS5_1CILi1EEES8_S8_EEENS6_IJNS7_ILi64EEESA_SA_EEELi512ENS_10bfloat16_tEfNS_4arch4Sm90ELb0ELb0ELb1ELb1ELb0ELb1ELb1ELb0ELb0ELb1ELb1ELb0EEENS1_21CollectiveEpilogueFwdINS6_IJSA_NS7_ILi512EEESA_EEES9_SC_SE_Li256ELb1ELb1ELb1ELb0EEENS1_36VarlenDynamicPersistentTileSchedulerILi64ELi64ELi256ELi128ELb1ELb1ELb1ELb0ELb1ELb1EEEEEEEEEvNT_6ParamsE --------------------------
	.section	.nv.info._ZN7cutlass13device_kernelIN5flash11enable_sm90INS1_16FlashAttnFwdSm90INS1_25CollectiveMainloopFwdSm90ILi2EN4cute5tupleIJNS5_1CILi1EEES8_S8_EEENS6_IJNS7_ILi64EEESA_SA_EEELi512ENS_10bfloat16_tEfNS_4arch4Sm90ELb0ELb0ELb1ELb1ELb0ELb1ELb1ELb0ELb0ELb1ELb1ELb0EEENS1_21CollectiveEpilogueFwdINS6_IJSA_NS7_ILi512EEESA_EEES9_SC_SE_Li256ELb1ELb1ELb1ELb0EEENS1_36VarlenDynamicPersistentTileSchedulerILi64ELi64ELi256ELi128ELb1ELb1ELb1ELb0ELb1ELb1EEEEEEEEEvNT_6ParamsE,"",@"SHT_CUDA_INFO"
	.sectionflags	@""
	.align	4


	//----- nvinfo : EIATTR_CUDA_API_VERSION
	.align		4
        /*0000*/ 	.byte	0x04, 0x37
        /*0002*/ 	.short	(.L_180 - .L_179)
.L_179:
        /*0004*/ 	.word	0x00000082


	//----- nvinfo : EIATTR_KPARAM_INFO
	.align		4
.L_180:
        /*0008*/ 	.byte	0x04, 0x17
        /*000a*/ 	.short	(.L_182 - .L_181)
.L_181:
        /*000c*/ 	.word	0x00000000
        /*0010*/ 	.short	0x0000
        /*0012*/ 	.short	0x0000
        /*0014*/ 	.byte	0x00, 0xf0, 0x01, 0x2e


	//----- nvinfo : EIATTR_SPARSE_MMA_MASK
	.align		4
.L_182:
        /*0018*/ 	.byte	0x03, 0x50
        /*001a*/ 	.short	0x0000


	//----- nvinfo : EIATTR_MAXREG_COUNT
	.align		4
        /*001c*/ 	.byte	0x03, 0x1b
        /*001e*/ 	.short	0x00a8


	//----- nvinfo : EIATTR_MERCURY_ISA_VERSION
	.align		4
        /*0020*/ 	.byte	0x03, 0x5f
        /*0022*/ 	.short	0x0101


	//----- nvinfo : EIATTR_VRC_CTA_INIT_COUNT
	.align		4
        /*0024*/ 	.byte	0x02, 0x4a
	.zero		1
	.zero		1


	//----- nvinfo : EIATTR_EXIT_INSTR_OFFSETS
	.align		4
        /*0028*/ 	.byte	0x04, 0x1c
        /*002a*/ 	.short	(.L_184 - .L_183)


	//   ....[0]....
.L_183:
        /*002c*/ 	.word	0x00000010


	//----- nvinfo : EIATTR_MAX_THREADS
	.align		4
.L_184:
        /*0030*/ 	.byte	0x04, 0x05
        /*0032*/ 	.short	(.L_186 - .L_185)
.L_185:
        /*0034*/ 	.word	0x00000180
        /*0038*/ 	.word	0x00000001
        /*003c*/ 	.word	0x00000001


	//----- nvinfo : EIATTR_CBANK_PARAM_SIZE
	.align		4
.L_186:
        /*0040*/ 	.byte	0x03, 0x19
        /*0042*/ 	.short	0x0b80


	//----- nvinfo : EIATTR_PARAM_CBANK
	.align		4
        /*0044*/ 	.byte	0x04, 0x0a
        /*0046*/ 	.short	(.L_188 - .L_187)
	.align		4
.L_187:
        /*0048*/ 	.word	index@(.nv.constant0._ZN7cutlass13device_kernelIN5flash11enable_sm90INS1_16FlashAttnFwdSm90INS1_25CollectiveMainloopFwdSm90ILi2EN4cute5tupleIJNS5_1CILi1EEES8_S8_EEENS6_IJNS7_ILi64EEESA_SA_EEELi512ENS_10bfloat16_tEfNS_4arch4Sm90ELb0ELb0ELb1ELb1ELb0ELb1ELb1ELb0ELb0ELb1ELb1ELb0EEENS1_21CollectiveEpilogueFwdINS6_IJSA_NS7_ILi512EEESA_EEES9_SC_SE_Li256ELb1ELb1ELb1ELb0EEENS1_36VarlenDynamicPersistentTileSchedulerILi64ELi64ELi256ELi128ELb1ELb1ELb1ELb0ELb1ELb1EEEEEEEEEvNT_6ParamsE)
        /*004c*/ 	.short	0x0380
        /*004e*/ 	.short	0x0b80


	//----- nvinfo : EIATTR_SW_WAR
	.align		4
.L_188:
        /*0050*/ 	.byte	0x04, 0x36
        /*0052*/ 	.short	(.L_190 - .L_189)
.L_189:
        /*0054*/ 	.word	0x00000008
.L_190:


//--------------------- .nv.info._ZN7cutlass13device_kernelIN5flash11enable_sm90INS1_16FlashAttnFwdSm90INS1_25CollectiveMainloopFwdSm90ILi2EN4cute5tupleIJNS5_1CILi1EEES8_S8_EEENS6_IJNS7_ILi64EEESA_SA_EEELi512ENS_10bfloat16_tEfNS_4arch4Sm90ELb0ELb1ELb1ELb0ELb0ELb0ELb0ELb0ELb0ELb1ELb1ELb0EEENS1_21CollectiveEpilogueFwdINS6_IJSA_NS7_ILi512EEESA_EEES9_SC_SE_Li256ELb0ELb1ELb1ELb0EEENS1_19SingleTileSchedulerILb0ELb1ELb1ELi64EEEEEEEEEvNT_6ParamsE --------------------------
	.section	.nv.info._ZN7cutlass13device_kernelIN5flash11enable_sm90INS1_16FlashAttnFwdSm90INS1_25CollectiveMainloopFwdSm90ILi2EN4cute5tupleIJNS5_1CILi1EEES8_S8_EEENS6_IJNS7_ILi64EEESA_SA_EEELi512ENS_10bfloat16_tEfNS_4arch4Sm90ELb0ELb1ELb1ELb0ELb0ELb0ELb0ELb0ELb0ELb1ELb1ELb0EEENS1_21CollectiveEpilogueFwdINS6_IJSA_NS7_ILi512EEESA_EEES9_SC_SE_Li256ELb0ELb1ELb1ELb0EEENS1_19SingleTileSchedulerILb0ELb1ELb1ELi64EEEEEEEEEvNT_6ParamsE,"",@"SHT_CUDA_INFO"
	.sectionflags	@""
	.align	4


	//----- nvinfo : EIATTR_CUDA_API_VERSION
	.align		4
        /*0000*/ 	.byte	0x04, 0x37
        /*0002*/ 	.short	(.L_192 - .L_191)
.L_191:
        /*0004*/ 	.word	0x00000082


	//----- nvinfo : EIATTR_KPARAM_INFO
	.align		4
.L_192:
        /*0008*/ 	.byte	0x04, 0x17
        /*000a*/ 	.short	(.L_194 - .L_193)
.L_193:
        /*000c*/ 	.word	0x00000000
        /*0010*/ 	.short	0x0000
        /*0012*/ 	.short	0x0000
        /*0014*/ 	.byte	0x00, 0xf0, 0x01, 0x28


	//----- nvinfo : EIATTR_SPARSE_MMA_MASK
	.align		4
.L_194:
        /*0018*/ 	.byte	0x03, 0x50
        /*001a*/ 	.short	0x0000


	//----- nvinfo : EIATTR_MAXREG_COUNT
	.align		4
        /*001c*/ 	.byte	0x03, 0x1b
        /*001e*/ 	.short	0x00a8


	//----- nvinfo : EIATTR_MERCURY_ISA_VERSION
	.align		4
        /*0020*/ 	.byte	0x03, 0x5f
        /*0022*/ 	.short	0x0101


	//----- nvinfo : EIATTR_VRC_CTA_INIT_COUNT
	.align		4
        /*0024*/ 	.byte	0x02, 0x4a
	.zero		1
	.zero		1


	//----- nvinfo : EIATTR_EXIT_INSTR_OFFSETS
	.align		4
        /*0028*/ 	.byte	0x04, 0x1c
        /*002a*/ 	.short	(.L_196 - .L_195)


	//   ....[0]....
.L_195:
        /*002c*/ 	.word	0x00000010


	//----- nvinfo : EIATTR_MAX_THREADS
	.align		4
.L_196:
        /*0030*/ 	.byte	0x04, 0x05
        /*0032*/ 	.short	(.L_198 - .L_197)
.L_197:
        /*0034*/ 	.word	0x00000180
        /*0038*/ 	.word	0x00000001
        /*003c*/ 	.word	0x00000001


	//----- nvinfo : EIATTR_CBANK_PARAM_SIZE
	.align		4
.L_198:
        /*0040*/ 	.byte	0x03, 0x19
        /*0042*/ 	.short	0x0a00


	//----- nvinfo : EIATTR_PARAM_CBANK
	.align		4
        /*0044*/ 	.byte	0x04, 0x0a
        /*0046*/ 	.short	(.L_200 - .L_199)
	.align		4
.L_199:
        /*0048*/ 	.word	index@(.nv.constant0._ZN7cutlass13device_kernelIN5flash11enable_sm90INS1_16FlashAttnFwdSm90INS1_25CollectiveMainloopFwdSm90ILi2EN4cute5tupleIJNS5_1CILi1EEES8_S8_EEENS6_IJNS7_ILi64EEESA_SA_EEELi512ENS_10bfloat16_tEfNS_4arch4Sm90ELb0ELb1ELb1ELb0ELb0ELb0ELb0ELb0ELb0ELb1ELb1ELb0EEENS1_21CollectiveEpilogueFwdINS6_IJSA_NS7_ILi512EEESA_EEES9_SC_SE_Li256ELb0ELb1ELb1ELb0EEENS1_19SingleTileSchedulerILb0ELb1ELb1ELi64EEEEEEEEEvNT_6ParamsE)
        /*004c*/ 	.short	0x0380
        /*004e*/ 	.short	0x0a00


	//----- nvinfo : EIATTR_SW_WAR
	.align		4
.L_200:
        /*0050*/ 	.byte	0x04, 0x36
        /*0052*/ 	.short	(.L_202 - .L_201)
.L_201:
        /*0054*/ 	.word	0x00000008
.L_202:


//--------------------- .nv.info._ZN7cutlass13device_kernelIN5flash11enable_sm90INS1_16FlashAttnFwdSm90INS1_25CollectiveMainloopFwdSm90ILi2EN4cute5tupleIJNS5_1CILi1EEES8_S8_EEENS6_IJNS7_ILi64EEESA_SA_EEELi512ENS_10bfloat16_tEfNS_4arch4Sm90ELb0ELb1ELb1ELb0ELb0ELb0ELb1ELb0ELb0ELb1ELb1ELb0EEENS1_21CollectiveEpilogueFwdINS6_IJSA_NS7_ILi512EEESA_EEES9_SC_SE_Li256ELb0ELb1ELb1ELb0EEENS1_19SingleTileSchedulerILb0ELb1ELb1ELi64EEEEEEEEEvNT_6ParamsE --------------------------
	.section	.nv.info._ZN7cutlass13device_kernelIN5flash11enable_sm90INS1_16FlashAttnFwdSm90INS1_25CollectiveMainloopFwdSm90ILi2EN4cute5tupleIJNS5_1CILi1EEES8_S8_EEENS6_IJNS7_ILi64EEESA_SA_EEELi512ENS_10bfloat16_tEfNS_4arch4Sm90ELb0ELb1ELb1ELb0ELb0ELb0ELb1ELb0ELb0ELb1ELb1ELb0EEENS1_21CollectiveEpilogueFwdINS6_IJSA_NS7_ILi512EEESA_EEES9_SC_SE_Li256ELb0ELb1ELb1ELb0EEENS1_19SingleTileSchedulerILb0ELb1ELb1ELi64EEEEEEEEEvNT_6ParamsE,"",@"SHT_CUDA_INFO"
	.sectionflags	@""
	.align	4


	//----- nvinfo : EIATTR_CUDA_API_VERSION
	.align		4
        /*0000*/ 	.byte	0x04, 0x37
        /*0002*/ 	.short	(.L_204 - .L_203)
.L_203:
        /*0004*/ 	.word	0x00000082


	//----- nvinfo : EIATTR_KPARAM_INFO
	.align		4
.L_204:
        /*0008*/ 	.byte	0x04, 0x17
        /*000a*/ 	.short	(.L_206 - .L_205)
.L_205:
        /*000c*/ 	.word	0x00000000
        /*0010*/ 	.short	0x0000
        /*0012*/ 	.short	0x0000
        /*0014*/ 	.byte	0x00, 0xf0, 0x01, 0x2c


	//----- nvinfo : EIATTR_SPARSE_MMA_MASK
	.align		4
.L_206:
        /*0018*/ 	.byte	0x03, 0x50
        /*001a*/ 	.short	0x0000


	//----- nvinfo : EIATTR_MAXREG_COUNT
	.align		4
        /*001c*/ 	.byte	0x03, 0x1b
        /*001e*/ 	.short	0x00a8


	//----- nvinfo : EIATTR_MERCURY_ISA_VERSION
	.align		4
        /*0020*/ 	.byte	0x03, 0x5f
        /*0022*/ 	.short	0x0101


	//----- nvinfo : EIATTR_VRC_CTA_INIT_COUNT
	.align		4
        /*0024*/ 	.byte	0x02, 0x4a
	.zero		1
	.zero		1


	//----- nvinfo : EIATTR_EXIT_INSTR_OFFSETS
	.align		4
        /*0028*/ 	.byte	0x04, 0x1c
        /*002a*/ 	.short	(.L_208 - .L_207)


	//   ....[0]....
.L_207:
        /*002c*/ 	.word	0x00000010


	//----- nvinfo : EIATTR_MAX_THREADS
	.align		4
.L_208:
        /*0030*/ 	.byte	0x04, 0x05
        /*0032*/ 	.short	(.L_210 - .L_209)
.L_209:
        /*0034*/ 	.word	0x00000180
        /*0038*/ 	.word	0x00000001
        /*003c*/ 	.word	0x00000001


	//----- nvinfo : EIATTR_CBANK_PARAM_SIZE
	.align		4
.L_210:
        /*0040*/ 	.byte	0x03, 0x19
        /*0042*/ 	.short	0x0b00


	//----- nvinfo : EIATTR_PARAM_CBANK
	.align		4
        /*0044*/ 	.byte	0x04, 0x0a
        /*0046*/ 	.short	(.L_212 - .L_211)
	.align		4
.L_211:
        /*0048*/ 	.word	index@(.nv.constant0._ZN7cutlass13device_kernelIN5flash11enable_sm90INS1_16FlashAttnFwdSm90INS1_25CollectiveMainloopFwdSm90ILi2EN4cute5tupleIJNS5_1CILi1EEES8_S8_EEENS6_IJNS7_ILi64EEESA_SA_EEELi512ENS_10bfloat16_tEfNS_4arch4Sm90ELb0ELb1ELb1ELb0ELb0ELb0ELb1ELb0ELb0ELb1ELb1ELb0EEENS1_21CollectiveEpilogueFwdINS6_IJSA_NS7_ILi512EEESA_EEES9_SC_SE_Li256ELb0ELb1ELb1ELb0EEENS1_19SingleTileSchedulerILb0ELb1ELb1ELi64EEEEEEEEEvNT_6ParamsE)
        /*004c*/ 	.short	0x0380
        /*004e*/ 	.short	0x0b00


	//----- nvinfo : EIATTR_SW_WAR
	.align		4
.L_212:
        /*0050*/ 	.byte	0x04, 0x36
        /*0052*/ 	.short	(.L_214 - .L_213)
.L_213:
        /*0054*/ 	.word	0x00000008
.L_214:


//--------------------- .nv.info._ZN7cutlass13device_kernelIN5flash11enable_sm90INS1_16FlashAttnFwdSm90INS1_25CollectiveMainloopFwdSm90ILi2EN4cute5tupleIJNS5_1CILi1EEES8_S8_EEENS6_IJNS7_ILi64EEESA_SA_EEELi512ENS_10bfloat16_tEfNS_4arch4Sm90ELb0ELb1ELb1ELb1ELb0ELb0ELb0ELb0ELb0ELb1ELb1ELb0EEENS1_21CollectiveEpilogueFwdINS6_IJSA_NS7_ILi512EEESA_EEES9_SC_SE_Li256ELb1ELb1ELb1ELb0EEENS1_36VarlenDynamicPersistentTileSchedulerILi64ELi64ELi256ELi128ELb1ELb1ELb1ELb1ELb0ELb1EEEEEEEEEvNT_6ParamsE --------------------------
	.section	.nv.info._ZN7cutlass13device_kernelIN5flash11enable_sm90INS1_16FlashAttnFwdSm90INS1_25CollectiveMainloopFwdSm90ILi2EN4cute5tupleIJNS5_1CILi1EEES8_S8_EEENS6_IJNS7_ILi64EEESA_SA_EEELi512ENS_10bfloat16_tEfNS_4arch4Sm90ELb0ELb1ELb1ELb1ELb0ELb0ELb0ELb0ELb0ELb1ELb1ELb0EEENS1_21CollectiveEpilogueFwdINS6_IJSA_NS7_ILi512EEESA_EEES9_SC_SE_Li256ELb1ELb1ELb1ELb0EEENS1_36VarlenDynamicPersistentTileSchedulerILi64ELi64ELi256ELi128ELb1ELb1ELb1ELb1ELb0ELb1EEEEEEEEEvNT_6ParamsE,"",@"SHT_CUDA_INFO"
	.sectionflags	@""
	.align	4


	//----- nvinfo : EIATTR_CUDA_API_VERSION
	.align		4
        /*0000*/ 	.byte	0x04, 0x37
        /*0002*/ 	.short	(.L_216 - .L_215)
.L_215:
        /*0004*/ 	.word	0x00000082


	//----- nvinfo : EIATTR_KPARAM_INFO
	.align		4
.L_216:
        /*0008*/ 	.byte	0x04, 0x17
        /*000a*/ 	.short	(.L_218 - .L_217)
.L_217:
        /*000c*/ 	.word	0x00000000
        /*0010*/ 	.short	0x0000
        /*0012*/ 	.short	0x0000
        /*0014*/ 	.byte	0x00, 0xf0, 0x01, 0x2a


	//----- nvinfo : EIATTR_SPARSE_MMA_MASK
	.align		4
.L_218:
        /*0018*/ 	.byte	0x03, 0x50
        /*001a*/ 	.short	0x0000


	//----- nvinfo : EIATTR_MAXREG_COUNT
	.align		4
        /*001c*/ 	.byte	0x03, 0x1b
        /*001e*/ 	.short	0x00a8


	//----- nvinfo : EIATTR_MERCURY_ISA_VERSION
	.align		4
        /*0020*/ 	.byte	0x03, 0x5f
        /*0022*/ 	.short	0x0101


	//----- nvinfo : EIATTR_VRC_CTA_INIT_COUNT
	.align		4
        /*0024*/ 	.byte	0x02, 0x4a
	.zero		1
	.zero		1


	//----- nvinfo : EIATTR_EXIT_INSTR_OFFSETS
	.align		4
        /*0028*/ 	.byte	0x04, 0x1c
        /*002a*/ 	.short	(.L_220 - .L_219)


	//   ....[0]....
.L_219:
        /*002c*/ 	.word	0x00000010


	//----- nvinfo : EIATTR_MAX_THREADS
	.align		4
.L_220:
        /*0030*/ 	.byte	0x04, 0x05
        /*0032*/ 	.short	(.L_222 - .L_221)
.L_221:
        /*0034*/ 	.word	0x00000180
        /*0038*/ 	.word	0x00000001
        /*003c*/ 	.word	0x00000001


	//----- nvinfo : EIATTR_CBANK_PARAM_SIZE
	.align		4
.L_222:
        /*0040*/ 	.byte	0x03, 0x19
        /*0042*/ 	.short	0x0a80


	//----- nvinfo : EIATTR_PARAM_CBANK
	.align		4
        /*0044*/ 	.byte	0x04, 0x0a
        /*0046*/ 	.short	(.L_224 - .L_223)
	.align		4
.L_223:
        /*0048*/ 	.word	index@(.nv.constant0._ZN7cutlass13device_kernelIN5flash11enable_sm90INS1_16FlashAttnFwdSm90INS1_25CollectiveMainloopFwdSm90ILi2EN4cute5tupleIJNS5_1CILi1EEES8_S8_EEENS6_IJNS7_ILi64EEESA_SA_EEELi512ENS_10bfloat16_tEfNS_4arch4Sm90ELb0ELb1ELb1ELb1ELb0ELb0ELb0ELb0ELb0ELb1ELb1ELb0EEENS1_21CollectiveEpilogueFwdINS6_IJSA_NS7_ILi512EEESA_EEES9_SC_SE_Li256ELb1ELb1ELb1ELb0EEENS1_36VarlenDynamicPersistentTileSchedulerILi64ELi64ELi256ELi128ELb1ELb1ELb1ELb1ELb0ELb1EEEEEEEEEvNT_6ParamsE)
        /*004c*/ 	.short	0x0380
        /*004e*/ 	.short	0x0a80


	//----- nvinfo : EIATTR_SW_WAR
	.align		4
.L_224:
        /*0050*/ 	.byte	0x04, 0x36
        /*0052*/ 	.short	(.L_226 - .L_225)
.L_225:
        /*0054*/ 	.word	0x00000008
.L_226:


//--------------------- .nv.info._ZN7cutlass13device_kernelIN5flash11enable_sm90INS1_16FlashAttnFwdSm90INS1_25CollectiveMainloopFwdSm90ILi2EN4cute5tupleIJNS5_1CILi1EEES8_S8_EEENS6_IJNS7_ILi64EEESA_SA_EEELi512ENS_10bfloat16_tEfNS_4arch4Sm90ELb0ELb1ELb1ELb1ELb0ELb1ELb0ELb0ELb0ELb1ELb1ELb0EEENS1_21CollectiveEpilogueFwdINS6_IJSA_NS7_ILi512EEESA_EEES9_SC_SE_Li256ELb1ELb1ELb1ELb0EEENS1_36VarlenDynamicPersistentTileSchedulerILi64ELi64ELi256ELi128ELb1ELb1ELb1ELb1ELb0ELb1EEEEEEEEEvNT_6ParamsE --------------------------
	.section	.nv.info._ZN7cutlass13device_kernelIN5flash11enable_sm90INS1_16FlashAttnFwdSm90INS1_25CollectiveMainloopFwdSm90ILi2EN4cute5tupleIJNS5_1CILi1EEES8_S8_EEENS6_IJNS7_ILi64EEESA_SA_EEELi512ENS_10bfloat16_tEfNS_4arch4Sm90ELb0ELb1ELb1ELb1ELb0ELb1ELb0ELb0ELb0ELb1ELb1ELb0EEENS1_21CollectiveEpilogueFwdINS6_IJSA_NS7_ILi512EEESA_EEES9_SC_SE_Li256ELb1ELb1ELb1ELb0EEENS1_36VarlenDynamicPersistentTileSchedulerILi64ELi64ELi256ELi128ELb1ELb1ELb1ELb1ELb0ELb1EEEEEEEEEvNT_6ParamsE,"",@"SHT_CUDA_INFO"
	.sectionflags	@""
	.align	4


	//----- nvinfo : EIATTR_CUDA_API_VERSION
	.align		4
        /*0000*/ 	.byte	0x04, 0x37
        /*0002*/ 	.short	(.L_228 - .L_227)
.L_227:
        /*0004*/ 	.word	0x00000082


	//----- nvinfo : EIATTR_KPARAM_INFO
	.align		4
.L_228:
        /*0008*/ 	.byte	0x04, 0x17
        /*000a*/ 	.short	(.L_230 - .L_229)
.L_229:
        /*000c*/ 	.word	0x00000000
        /*0010*/ 	.short	0x0000
        /*0012*/ 	.short	0x0000
        /*0014*/ 	.byte	0x00, 0xf0, 0x01, 0x2a


	//----- nvinfo : EIATTR_SPARSE_MMA_MASK
	.align		4
.L_230:
        /*0018*/ 	.byte	0x03, 0x50
        /*001a*/ 	.short	0x0000


	//----- nvinfo : EIATTR_MAXREG_COUNT
	.align		4
        /*001c*/ 	.byte	0x03, 0x1b
        /*001e*/ 	.short	0x00a8


	//----- nvinfo : EIATTR_MERCURY_ISA_VERSION
	.align		4
        /*0020*/ 	.byte	0x03, 0x5f
        /*0022*/ 	.short	0x0101


	//----- nvinfo : EIATTR_VRC_CTA_INIT_COUNT
	.align		4
        /*0024*/ 	.byte	0x02, 0x4a
	.zero		1
	.zero		1


	//----- nvinfo : EIATTR_EXIT_INSTR_OFFSETS
	.align		4
        /*0028*/ 	.byte	0x04, 0x1c
        /*002a*/ 	.short	(.L_232 - .L_231)


	//   ....[0]....
.L_231:
        /*002c*/ 	.word	0x00000010


	//----- nvinfo : EIATTR_MAX_THREADS
	.align		4
.L_232:
        /*0030*/ 	.byte	0x04, 0x05
        /*0032*/ 	.short	(.L_234 - .L_233)
.L_233:
        /*0034*/ 	.word	0x00000180
        /*0038*/ 	.word	0x00000001
        /*003c*/ 	.word	0x00000001


	//----- nvinfo : EIATTR_CBANK_PARAM_SIZE
	.align		4
.L_234:
        /*0040*/ 	.byte	0x03, 0x19
        /*0042*/ 	.short	0x0a80


	//----- nvinfo : EIATTR_PARAM_CBANK
	.align		4
        /*0044*/ 	.byte	0x04, 0x0a
        /*0046*/ 	.short	(.L_236 - .L_235)
	.align		4
.L_235:
        /*0048*/ 	.word	index@(.nv.constant0._ZN7cutlass13device_kernelIN5flash11enable_sm90INS1_16FlashAttnFwdSm90INS1_25CollectiveMainloopFwdSm90ILi2EN4cute5tupleIJNS5_1CILi1EEES8_S8_EEENS6_IJNS7_ILi64EEESA_SA_EEELi512ENS_10bfloat16_tEfNS_4arch4Sm90ELb0ELb1ELb1ELb1ELb0ELb1ELb0ELb0ELb0ELb1ELb1ELb0EEENS1_21CollectiveEpilogueFwdINS6_IJSA_NS7_ILi512EEESA_EEES9_SC_SE_Li256ELb1ELb1ELb1ELb0EEENS1_36VarlenDynamicPersistentTileSchedulerILi64ELi64ELi256ELi128ELb1ELb1ELb1ELb1ELb0ELb1EEEEEEEEEvNT_6ParamsE)
        /*004c*/ 	.short	0x0380
        /*004e*/ 	.short	0x0a80


	//----- nvinfo : EIATTR_SW_WAR
	.align		4
.L_236:
        /*0050*/ 	.byte	0x04, 0x36
        /*0052*/ 	.short	(.L_238 - .L_237)
.L_237:
        /*0054*/ 	.word	0x00000008
.L_238:


//--------------------- .nv.info._ZN7cutlass13device_kernelIN5flash11enable_sm90INS1_16FlashAttnFwdSm90INS1_25CollectiveMainloopFwdSm90ILi2EN4cute5tupleIJNS5_1CILi1EEES8_S8_EEENS6_IJNS7_ILi64EEESA_SA_EEELi512ENS_10bfloat16_tEfNS_4arch4Sm90ELb0ELb1ELb1ELb1ELb0ELb0ELb1ELb0ELb0ELb1ELb1ELb0EEENS1_21CollectiveEpilogueFwdINS6_IJSA_NS7_ILi512EEESA_EEES9_SC_SE_Li256ELb1ELb1ELb1ELb0EEENS1_36VarlenDynamicPersistentTileSchedulerILi64ELi64ELi256ELi128ELb1ELb1ELb1ELb1ELb0ELb1EEEEEEEEEvNT_6ParamsE --------------------------
	.section	.nv.info._ZN7cutlass13device_kernelIN5flash11enable_sm90INS1_16FlashAttnFwdSm90INS1_25CollectiveMainloopFwdSm90ILi2EN4cute5tupleIJNS5_1CILi1EEES8_S8_EEENS6_IJNS7_ILi64EEESA_SA_EEELi512ENS_10bfloat16_tEfNS_4arch4Sm90ELb0ELb1ELb1ELb1ELb0ELb0ELb1ELb0ELb0ELb1ELb1ELb0EEENS1_21CollectiveEpilogueFwdINS6_IJSA_NS7_ILi512EEESA_EEES9_SC_SE_Li256ELb1ELb1ELb1ELb0EEENS1_36VarlenDynamicPersistentTileSchedulerILi64ELi64ELi256ELi128ELb1ELb1ELb1ELb1ELb0ELb1EEEEEEEEEvNT_6ParamsE,"",@"SHT_CUDA_INFO"
	.sectionflags	@""
	.align	4


	//----- nvinfo : EIATTR_CUDA_API_VERSION
	.align		4
        /*0000*/ 	.byte	0x04, 0x37
        /*0002*/ 	.short	(.L_240 - .L_239)
.L_239:
        /*0004*/ 	.word	0x00000082


	//----- nvinfo : EIATTR_KPARAM_INFO
	.align		4
.L_240:
        /*0008*/ 	.byte	0x04, 0x17
        /*000a*/ 	.short	(.L_242 - .L_241)
.L_241:
        /*000c*/ 	.word	0x00000000
        /*0010*/ 	.short	0x0000
        /*0012*/ 	.short	0x0000
        /*0014*/ 	.byte	0x00, 0xf0, 0x01, 0x2e


	//----- nvinfo : EIATTR_SPARSE_MMA_MASK
	.align		4
.L_242:
        /*0018*/ 	.byte	0x03, 0x50
        /*001a*/ 	.short	0x0000


	//----- nvinfo : EIATTR_MAXREG_COUNT
	.align		4
        /*001c*/ 	.byte	0x03, 0x1b
        /*001e*/ 	.short	0x00a8


	//----- nvinfo : EIATTR_MERCURY_ISA_VERSION
	.align		4
        /*0020*/ 	.byte	0x03, 0x5f
        /*0022*/ 	.short	0x0101


	//----- nvinfo : EIATTR_VRC_CTA_INIT_COUNT
	.align		4
        /*0024*/ 	.byte	0x02, 0x4a
	.zero		1
	.zero		1


	//----- nvinfo : EIATTR_EXIT_INSTR_OFFSETS
	.align		4
        /*0028*/ 	.byte	0x04, 0x1c
        /*002a*/ 	.short	(.L_244 - .L_243)


	//   ....[0]....
.L_243:
        /*002c*/ 	.word	0x00000010


	//----- nvinfo : EIATTR_MAX_THREADS
	.align		4
.L_244:
        /*0030*/ 	.byte	0x04, 0x05
        /*0032*/ 	.short	(.L_246 - .L_245)
.L_245:
        /*0034*/ 	.word	0x00000180
        /*0038*/ 	.word	0x00000001
        /*003c*/ 	.word	0x00000001


	//----- nvinfo : EIATTR_CBANK_PARAM_SIZE
	.align		4
.L_246:
        /*0040*/ 	.byte	0x03, 0x19
        /*0042*/ 	.short	0x0b80


	//----- nvinfo : EIATTR_PARAM_CBANK
	.align		4
        /*0044*/ 	.byte	0x04, 0x0a
        /*0046*/ 	.short	(.L_248 - .L_247)
	.align		4
.L_247:
        /*0048*/ 	.word	index@(.nv.constant0._ZN7cutlass13device_kernelIN5flash11enable_sm90INS1_16FlashAttnFwdSm90INS1_25CollectiveMainloopFwdSm90ILi2EN4cute5tupleIJNS5_1CILi1EEES8_S8_EEENS6_IJNS7_ILi64EEESA_SA_EEELi512ENS_10bfloat16_tEfNS_4arch4Sm90ELb0ELb1ELb1ELb1ELb0ELb0ELb1ELb0ELb0ELb1ELb1ELb0EEENS1_21CollectiveEpilogueFwdINS6_IJSA_NS7_ILi512EEESA_EEES9_SC_SE_Li256ELb1ELb1ELb1ELb0EEENS1_36VarlenDynamicPersistentTileSchedulerILi64ELi64ELi256ELi128ELb1ELb1ELb1ELb1ELb0ELb1EEEEEEEEEvNT_6ParamsE)
        /*004c*/ 	.short	0x0380
        /*004e*/ 	.short	0x0b80


	//----- nvinfo : EIATTR_SW_WAR
	.align		4
.L_248:
        /*0050*/ 	.byte	0x04, 0x36
        /*0052*/ 	.short	(.L_250 - .L_249)
.L_249:
        /*0054*/ 	.word	0x00000008
.L_250:


//--------------------- .nv.info._ZN7cutlass13device_kernelIN5flash11enable_sm90INS1_16FlashAttnFwdSm90INS1_25CollectiveMainloopFwdSm90ILi2EN4cute5tupleIJNS5_1CILi1EEES8_S8_EEENS6_IJNS7_ILi64EEESA_SA_EEELi512ENS_10bfloat16_tEfNS_4arch4Sm90ELb0ELb1ELb1ELb1ELb0ELb1ELb1ELb0ELb0ELb1ELb1ELb0EEENS1_21CollectiveEpilogueFwdINS6_IJSA_NS7_ILi512EEESA_EEES9_SC_SE_Li256ELb1ELb1ELb1ELb0EEENS1_36VarlenDynamicPersistentTileSchedulerILi64ELi64ELi256ELi128ELb1ELb1ELb1ELb1ELb0ELb1EEEEEEEEEvNT_6ParamsE --------------------------
	.section	.nv.info._ZN7cutlass13device_kernelIN5flash11enable_sm90INS1_16FlashAttnFwdSm90INS1_25CollectiveMainloopFwdSm90ILi2EN4cute5tupleIJNS5_1CILi1EEES8_S8_EEENS6_IJNS7_ILi64EEESA_SA_EEELi512ENS_10bfloat16_tEfNS_4arch4Sm90ELb0ELb1ELb1ELb1ELb0ELb1ELb1ELb0ELb0ELb1ELb1ELb0EEENS1_21CollectiveEpilogueFwdINS6_IJSA_NS7_ILi512EEESA_EEES9_SC_SE_Li256ELb1ELb1ELb1ELb0EEENS1_36VarlenDynamicPersistentTileSchedulerILi64ELi64ELi256ELi128ELb1ELb1ELb1ELb1ELb0ELb1EEEEEEEEEvNT_6ParamsE,"",@"SHT_CUDA_INFO"
	.sectionflags	@""
	.align	4


	//----- nvinfo : EIATTR_CUDA_API_VERSION
	.align		4
        /*0000*/ 	.byte	0x04, 0x37
        /*0002*/ 	.short	(.L_252 - .L_251)
.L_251:
        /*0004*/ 	.word	0x00000082


	//----- nvinfo : EIATTR_KPARAM_INFO
	.align		4
.L_252:
        /*0008*/ 	.byte	0x04, 0x17
        /*000a*/ 	.short	(.L_254 - .L_253)
.L_253:
        /*000c*/ 	.word	0x00000000
        /*0010*/ 	.short	0x0000
        /*0012*/ 	.short	0x0000
        /*0014*/ 	.byte	0x00, 0xf0, 0x01, 0x2e


	//----- nvinfo : EIATTR_SPARSE_MMA_MASK
	.align		4
.L_254:
        /*0018*/ 	.byte	0x03, 0x50
        /*001a*/ 	.short	0x0000


	//----- nvinfo : EIATTR_MAXREG_COUNT
	.align		4
        /*001c*/ 	.byte	0x03, 0x1b
        /*001e*/ 	.short	0x00a8


	//----- nvinfo : EIATTR_MERCURY_ISA_VERSION
	.align		4
        /*0020*/ 	.byte	0x03, 0x5f
        /*0022*/ 	.short	0x0101


	//----- nvinfo : EIATTR_VRC_CTA_INIT_COUNT
	.align		4
        /*0024*/ 	.byte	0x02, 0x4a
	.zero		1
	.zero		1


	//----- nvinfo : EIATTR_EXIT_INSTR_OFFSETS
	.align		4
        /*0028*/ 	.byte	0x04, 0x1c
        /*002a*/ 	.short	(.L_256 - .L_255)


	//   ....[0]....
.L_255:
        /*002c*/ 	.word	0x00000010


	//----- nvinfo : EIATTR_MAX_THREADS
	.align		4
.L_256:
        /*0030*/ 	.byte	0x04, 0x05
        /*0032*/ 	.short	(.L_258 - .L_257)
.L_257:
        /*0034*/ 	.word	0x00000180
        /*0038*/ 	.word	0x00000001
        /*003c*/ 	.word	0x00000001


	//----- nvinfo : EIATTR_CBANK_PARAM_SIZE
	.align		4
.L_258:
        /*0040*/ 	.byte	0x03, 0x19
        /*0042*/ 	.short	0x0b80


	//----- nvinfo : EIATTR_PARAM_CBANK
	.align		4
        /*0044*/ 	.byte	0x04, 0x0a
        /*0046*/ 	.short	(.L_260 - .L_259)
	.align		4
.L_259:
        /*0048*/ 	.word	index@(.nv.constant0._ZN7cutlass13device_kernelIN5flash11enable_sm90INS1_16FlashAttnFwdSm90INS1_25CollectiveMainloopFwdSm90ILi2EN4cute5tupleIJNS5_1CILi1EEES8_S8_EEENS6_IJNS7_ILi64EEESA_SA_EEELi512ENS_10bfloat16_tEfNS_4arch4Sm90ELb0ELb1ELb1ELb1ELb0ELb1ELb1ELb0ELb0ELb1ELb1ELb0EEENS1_21CollectiveEpilogueFwdINS6_IJSA_NS7_ILi512EEESA_EEES9_SC_SE_Li256ELb1ELb1ELb1ELb0EEENS1_36VarlenDynamicPersistentTileSchedulerILi64ELi64ELi256ELi128ELb1ELb1ELb1ELb1ELb0ELb1EEEEEEEEEvNT_6ParamsE)
        /*004c*/ 	.short	0x0380
        /*004e*/ 	.short	0x0b80


	//----- nvinfo : EIATTR_SW_WAR
	.align		4
.L_260:
        /*0050*/ 	.byte	0x04, 0x36
        /*0052*/ 	.short	(.L_262 - .L_261)
.L_261:
        /*0054*/ 	.word	0x00000008
.L_262:


//--------------------- .nv.info._ZN7cutlass13device_kernelIN5flash11enable_sm90INS1_16FlashAttnFwdSm90INS1_25CollectiveMainloopFwdSm90ILi2EN4cute5tupleIJNS5_1CILi1EEES8_S8_EEENS6_IJNS7_ILi64EEESA_SA_EEELi512ENS_10bfloat16_tEfNS_4arch4Sm90ELb1ELb0ELb1ELb0ELb0ELb0ELb0ELb0ELb0ELb1ELb1ELb0EEENS1_21CollectiveEpilogueFwdINS6_IJSA_NS7_ILi512EEESA_EEES9_SC_SE_Li256ELb0ELb1ELb1ELb0EEENS1_19SingleTileSchedulerILb0ELb1ELb1ELi64EEEEEEEEEvNT_6ParamsE --------------------------
	.section	.nv.info._ZN7cutlass13device_kernelIN5flash11enable_sm90INS1_16FlashAttnFwdSm90INS1_25CollectiveMainloopFwdSm90ILi2EN4cute5tupleIJNS5_1CILi1EEES8_S8_EEENS6_IJNS7_ILi64EEESA_SA_EEELi512ENS_10bfloat16_tEfNS_4arch4Sm90ELb1ELb0ELb1ELb0ELb0ELb0ELb0ELb0ELb0ELb1ELb1ELb0EEENS1_21CollectiveEpilogueFwdINS6_IJSA_NS7_ILi512EEESA_EEES9_SC_SE_Li256ELb0ELb1ELb1ELb0EEENS1_19SingleTileSchedulerILb0ELb1ELb1ELi64EEEEEEEEEvNT_6ParamsE,"",@"SHT_CUDA_INFO"
	.sectionflags	@""
	.align	4


	//----- nvinfo : EIATTR_CUDA_API_VERSION
	.align		4
        /*0000*/ 	.byte	0x04, 0x37
        /*0002*/ 	.short	(.L_264 - .L_263)
.L_263:
        /*0004*/ 	.word	0x00000082


	//----- nvinfo : EIATTR_KPARAM_INFO
	.align		4
.L_264:
        /*0008*/ 	.byte	0x04, 0x17
        /*000a*/ 	.short	(.L_266 - .L_265)
.L_265:
        /*000c*/ 	.word	0x00000000
        /*0010*/ 	.short	0x0000
        /*0012*/ 	.short	0x0000
        /*0014*/ 	.byte	0x00, 0xf0, 0x01, 0x28


	//----- nvinfo : EIATTR_SPARSE_MMA_MASK
	.align		4
.L_266:
        /*0018*/ 	.byte	0x03, 0x50
        /*001a*/ 	.short	0x0000


	//----- nvinfo : EIATTR_MAXREG_COUNT
	.align		4
        /*001c*/ 	.byte	0x03, 0x1b
        /*001e*/ 	.short	0x00a8


	//----- nvinfo : EIATTR_MERCURY_ISA_VERSION
	.align		4
        /*0020*/ 	.byte	0x03, 0x5f
        /*0022*/ 	.short	0x0101


	//----- nvinfo : EIATTR_VRC_CTA_INIT_COUNT
	.align		4
        /*0024*/ 	.byte	0x02, 0x4a
	.zero		1
	.zero		1


	//----- nvinfo : EIATTR_EXIT_INSTR_OFFSETS
	.align		4
        /*0028*/ 	.byte	0x04, 0x1c
        /*002a*/ 	.short	(.L_268 - .L_267)


	//   ....[0]....
.L_267:
        /*002c*/ 	.word	0x00000010


	//----- nvinfo : EIATTR_MAX_THREADS
	.align		4
.L_268:
        /*0030*/ 	.byte	0x04, 0x05
        /*0032*/ 	.short	(.L_270 - .L_269)
.L_269:
        /*0034*/ 	.word	0x00000180
        /*0038*/ 	.word	0x00000001
        /*003c*/ 	.word	0x00000001


	//----- nvinfo : EIATTR_CBANK_PARAM_SIZE
	.align		4
.L_270:
        /*0040*/ 	.byte	0x03, 0x19
        /*0042*/ 	.short	0x0a00


	//----- nvinfo : EIATTR_PARAM_CBANK
	.align		4
        /*0044*/ 	.byte	0x04, 0x0a
        /*0046*/ 	.short	(.L_272 - .L_271)
	.align		4
.L_271:
        /*0048*/ 	.word	index@(.nv.constant0._ZN7cutlass13device_kernelIN5flash11enable_sm90INS1_16FlashAttnFwdSm90INS1_25CollectiveMainloopFwdSm90ILi2EN4cute5tupleIJNS5_1CILi1EEES8_S8_EEENS6_IJNS7_ILi64EEESA_SA_EEELi512ENS_10bfloat16_tEfNS_4arch4Sm90ELb1ELb0ELb1ELb0ELb0ELb0ELb0ELb0ELb0ELb1ELb1ELb0EEENS1_21CollectiveEpilogueFwdINS6_IJSA_NS7_ILi512EEESA_EEES9_SC_SE_Li256ELb0ELb1ELb1ELb0EEENS1_19SingleTileSchedulerILb0ELb1ELb1ELi64EEEEEEEEEvNT_6ParamsE)
        /*004c*/ 	.short	0x0380
        /*004e*/ 	.short	0x0a00


	//----- nvinfo : EIATTR_SW_WAR
	.align		4
.L_272:
        /*0050*/ 	.byte	0x04, 0x36
        /*0052*/ 	.short	(.L_274 - .L_273)
.L_273:
        /*0054*/ 	.word	0x00000008
.L_274:


//--------------------- .nv.info._ZN7cutlass13device_kernelIN5flash11enable_sm90INS1_16FlashAttnFwdSm90INS1_25CollectiveMainloopFwdSm90ILi2EN4cute5tupleIJNS5_1CILi1EEES8_S8_EEENS6_IJNS7_ILi64EEESA_SA_EEELi512ENS_10bfloat16_tEfNS_4arch4Sm90ELb1ELb0ELb1ELb0ELb0ELb0ELb1ELb0ELb0ELb1ELb1ELb0EEENS1_21CollectiveEpilogueFwdINS6_IJSA_NS7_ILi512EEESA_EEES9_SC_SE_Li256ELb0ELb1ELb1ELb0EEENS1_19SingleTileSchedulerILb0ELb1ELb1ELi64EEEEEEEEEvNT_6ParamsE --------------------------
	.section	.nv.info._ZN7cutlass13device_kernelIN5flash11enable_sm90INS1_16FlashAttnFwdSm90INS1_25CollectiveMainloopFwdSm90ILi2EN4cute5tupleIJNS5_1CILi1EEES8_S8_EEENS6_IJNS7_ILi64EEESA_SA_EEELi512ENS_10bfloat16_tEfNS_4arch4Sm90ELb1ELb0ELb1ELb0ELb0ELb0ELb1ELb0ELb0ELb1ELb1ELb0EEENS1_21CollectiveEpilogueFwdINS6_IJSA_NS7_ILi512EEESA_EEES9_SC_SE_Li256ELb0ELb1ELb1ELb0EEENS1_19SingleTileSchedulerILb0ELb1ELb1ELi64EEEEEEEEEvNT_6ParamsE,"",@"SHT_CUDA_INFO"
	.sectionflags	@""
	.align	4


	//----- nvinfo : EIATTR_CUDA_API_VERSION
	.align		4
        /*0000*/ 	.byte	0x04, 0x37
        /*0002*/ 	.short	(.L_276 - .L_275)
.L_275:
        /*0004*/ 	.word	0x00000082


	//----- nvinfo : EIATTR_KPARAM_INFO
	.align		4
.L_276:
        /*0008*/ 	.byte	0x04, 0x17
        /*000a*/ 	.short	(.L_278 - .L_277)
.L_277:
        /*000c*/ 	.word	0x00000000
        /*0010*/ 	.short	0x0000
        /*0012*/ 	.short	0x0000
        /*0014*/ 	.byte	0x00, 0xf0, 0x01, 0x2c


	//----- nvinfo : EIATTR_SPARSE_MMA_MASK
	.align		4
.L_278:
        /*0018*/ 	.byte	0x03, 0x50
        /*001a*/ 	.short	0x0000


	//----- nvinfo : EIATTR_MAXREG_COUNT
	.align		4
        /*001c*/ 	.byte	0x03, 0x1b
        /*001e*/ 	.short	0x00a8


	//----- nvinfo : EIATTR_MERCURY_ISA_VERSION
	.align		4
        /*0020*/ 	.byte	0x03, 0x5f
        /*0022*/ 	.short	0x0101


	//----- nvinfo : EIATTR_VRC_CTA_INIT_COUNT
	.align		4
        /*0024*/ 	.byte	0x02, 0x4a
	.zero		1
	.zero		1


	//----- nvinfo : EIATTR_EXIT_INSTR_OFFSETS
	.align		4
        /*0028*/ 	.byte	0x04, 0x1c
        /*002a*/ 	.short	(.L_280 - .L_279)


	//   ....[0]....
.L_279:
        /*002c*/ 	.word	0x00000010


	//----- nvinfo : EIATTR_MAX_THREADS
	.align		4
.L_280:
        /*0030*/ 	.byte	0x04, 0x05
        /*0032*/ 	.short	(.L_282 - .L_281)
.L_281:
        /*0034*/ 	.word	0x00000180
        /*0038*/ 	.word	0x00000001
        /*003c*/ 	.word	0x00000001


	//----- nvinfo : EIATTR_CBANK_PARAM_SIZE
	.align		4
.L_282:
        /*0040*/ 	.byte	0x03, 0x19
        /*0042*/ 	.short	0x0b00


	//----- nvinfo : EIATTR_PARAM_CBANK
	.align		4
        /*0044*/ 	.byte	0x04, 0x0a
        /*0046*/ 	.short	(.L_284 - .L_283)
	.align		4
.L_283:
        /*0048*/ 	.word	index@(.nv.constant0._ZN7cutlass13device_kernelIN5flash11enable_sm90INS1_16FlashAttnFwdSm90INS1_25CollectiveMainloopFwdSm90ILi2EN4cute5tupleIJNS5_1CILi1EEES8_S8_EEENS6_IJNS7_ILi64EEESA_SA_EEELi512ENS_10bfloat16_tEfNS_4arch4Sm90ELb1ELb0ELb1ELb0ELb0ELb0ELb1ELb0ELb0ELb1ELb1ELb0EEENS1_21CollectiveEpilogueFwdINS6_IJSA_NS7_ILi512EEESA_EEES9_SC_SE_Li256ELb0ELb1ELb1ELb0EEENS1_19SingleTileSchedulerILb0ELb1ELb1ELi64EEEEEEEEEvNT_6ParamsE)
        /*004c*/ 	.short	0x0380
        /*004e*/ 	.short	0x0b00


	//----- nvinfo : EIATTR_SW_WAR
	.align		4
.L_284:
        /*0050*/ 	.byte	0x04, 0x36
        /*0052*/ 	.short	(.L_286 - .L_285)
.L_285:
        /*0054*/ 	.word	0x00000008
.L_286:


//--------------------- .nv.info._ZN7cutlass13device_kernelIN5flash11enable_sm90INS1_16FlashAttnFwdSm90INS1_25CollectiveMainloopFwdSm90ILi2EN4cute5tupleIJNS5_1CILi1EEES8_S8_EEENS6_IJNS7_ILi64EEESA_SA_EEELi512ENS_10bfloat16_tEfNS_4arch4Sm90ELb1ELb0ELb1ELb1ELb0ELb0ELb0ELb0ELb0ELb1ELb1ELb0EEENS1_21CollectiveEpilogueFwdINS6_IJSA_NS7_ILi512EEESA_EEES9_SC_SE_Li256ELb1ELb1ELb1ELb0EEENS1_36VarlenDynamicPersistentTileSchedulerILi64ELi64ELi256ELi128ELb1ELb1ELb1ELb1ELb1ELb1EEEEEEEEEvNT_6ParamsE --------------------------
	.section	.nv.info._ZN7cutlass13device_kernelIN5flash11enable_sm90INS1_16FlashAttnFwdSm90INS1_25CollectiveMainloopFwdSm90ILi2EN4cute5tupleIJNS5_1CILi1EEES8_S8_EEENS6_IJNS7_ILi64EEESA_SA_EEELi512ENS_10bfloat16_tEfNS_4arch4Sm90ELb1ELb0ELb1ELb1ELb0ELb0ELb0ELb0ELb0ELb1ELb1ELb0EEENS1_21CollectiveEpilogueFwdINS6_IJSA_NS7_ILi512EEESA_EEES9_SC_SE_Li256ELb1ELb1ELb1ELb0EEENS1_36VarlenDynamicPersistentTileSchedulerILi64ELi64ELi256ELi128ELb1ELb1ELb1ELb1ELb1ELb1EEEEEEEEEvNT_6ParamsE,"",@"SHT_CUDA_INFO"
	.sectionflags	@""
	.align	4


	//----- nvinfo : EIATTR_CUDA_API_VERSION
	.align		4
        /*0000*/ 	.byte	0x04, 0x37
        /*0002*/ 	.short	(.L_288 - .L_287)
.L_287:
        /*0004*/ 	.word	0x00000082


	//----- nvinfo : EIATTR_KPARAM_INFO
	.align		4
.L_288:
        /*0008*/ 	.byte	0x04, 0x17
        /*000a*/ 	.short	(.L_290 - .L_289)
.L_289:
        /*000c*/ 	.word	0x00000000
        /*0010*/ 	.short	0x0000
        /*0012*/ 	.short	0x0000
        /*0014*/ 	.byte	0x00, 0xf0, 0x01, 0x2a


	//----- nvinfo : EIATTR_SPARSE_MMA_MASK
	.align		4
.L_290:
        /*0018*/ 	.byte	0x03, 0x50
        /*001a*/ 	.short	0x0000


	//----- nvinfo : EIATTR_MAXREG_COUNT
	.align		4
        /*001c*/ 	.byte	0x03, 0x1b
        /*001e*/ 	.short	0x00a8


	//----- nvinfo : EIATTR_MERCURY_ISA_VERSION
	.align		4
        /*0020*/ 	.byte	0x03, 0x5f
        /*0022*/ 	.short	0x0101


	//----- nvinfo : EIATTR_VRC_CTA_INIT_COUNT
	.align		4
        /*0024*/ 	.byte	0x02, 0x4a
	.zero		1
	.zero		1


	//----- nvinfo : EIATTR_EXIT_INSTR_OFFSETS
	.align		4
        /*0028*/ 	.byte	0x04, 0x1c
        /*002a*/ 	.short	(.L_292 - .L_291)


	//   ....[0]....
.L_291:
        /*002c*/ 	.word	0x00000010


	//----- nvinfo : EIATTR_MAX_THREADS
	.align		4
.L_292:
        /*0030*/ 	.byte	0x04, 0x05
        /*0032*/ 	.short	(.L_294 - .L_293)
.L_293:
        /*0034*/ 	.word	0x00000180
        /*0038*/ 	.word	0x00000001
        /*003c*/ 	.word	0x00000001


	//----- nvinfo : EIATTR_CBANK_PARAM_SIZE
	.align		4
.L_294:
        /*0040*/ 	.byte	0x03, 0x19
        /*0042*/ 	.short	0x0a80


	//----- nvinfo : EIATTR_PARAM_CBANK
	.align		4
        /*0044*/ 	.byte	0x04, 0x0a
        /*0046*/ 	.short	(.L_296 - .L_295)
	.align		4
.L_295:
        /*0048*/ 	.word	index@(.nv.constant0._ZN7cutlass13device_kernelIN5flash11enable_sm90INS1_16FlashAttnFwdSm90INS1_25CollectiveMainloopFwdSm90ILi2EN4cute5tupleIJNS5_1CILi1EEES8_S8_EEENS6_IJNS7_ILi64EEESA_SA_EEELi512ENS_10bfloat16_tEfNS_4arch4Sm90ELb1ELb0ELb1ELb1ELb0ELb0ELb0ELb0ELb0ELb1ELb1ELb0EEENS1_21CollectiveEpilogueFwdINS6_IJSA_NS7_ILi512EEESA_EEES9_SC_SE_Li256ELb1ELb1ELb1ELb0EEENS1_36VarlenDynamicPersistentTileSchedulerILi64ELi64ELi256ELi128ELb1ELb1ELb1ELb1ELb1ELb1EEEEEEEEEvNT_6ParamsE)
        /*004c*/ 	.short	0x0380
        /*004e*/ 	.short	0x0a80


	//----- nvinfo : EIATTR_SW_WAR
	.align		4
.L_296:
        /*0050*/ 	.byte	0x04, 0x36
        /*0052*/ 	.short	(.L_298 - .L_297)
.L_297:
        /*0054*/ 	.word	0x00000008
.L_298:


//--------------------- .nv.info._ZN7cutlass13device_kernelIN5flash11enable_sm90INS1_16FlashAttnFwdSm90INS1_25CollectiveMainloopFwdSm90ILi2EN4cute5tupleIJNS5_1CILi1EEES8_S8_EEENS6_IJNS7_ILi64EEESA_SA_EEELi512ENS_10bfloat16_tEfNS_4arch4Sm90ELb1ELb0ELb1ELb1ELb0ELb1ELb0ELb0ELb0ELb1ELb1ELb0EEENS1_21CollectiveEpilogueFwdINS6_IJSA_NS7_ILi512EEESA_EEES9_SC_SE_Li256ELb1ELb1ELb1ELb0EEENS1_36VarlenDynamicPersistentTileSchedulerILi64ELi64ELi256ELi128ELb1ELb1ELb1ELb1ELb1ELb1EEEEEEEEEvNT_6ParamsE --------------------------
	.section	.nv.info._ZN7cutlass13device_kernelIN5flash11enable_sm90INS1_16FlashAttnFwdSm90INS1_25CollectiveMainloopFwdSm90ILi2EN4cute5tupleIJNS5_1CILi1EEES8_S8_EEENS6_IJNS7_ILi64EEESA_SA_EEELi512ENS_10bfloat16_tEfNS_4arch4Sm90ELb1ELb0ELb1ELb1ELb0ELb1ELb0ELb0ELb0ELb1ELb1ELb0EEENS1_21CollectiveEpilogueFwdINS6_IJSA_NS7_ILi512EEESA_EEES9_SC_SE_Li256ELb1ELb1ELb1ELb0EEENS1_36VarlenDynamicPersistentTileSchedulerILi64ELi64ELi256ELi128ELb1ELb1ELb1ELb1ELb1ELb1EEEEEEEEEvNT_6ParamsE,"",@"SHT_CUDA_INFO"
	.sectionflags	@""
	.align	4


	//----- nvinfo : EIATTR_CUDA_API_VERSION
	.align		4
        /*0000*/ 	.byte	0x04, 0x37
        /*0002*/ 	.short	(.L_300 - .L_299)
.L_299:
        /*0004*/ 	.word	0x00000082


	//----- nvinfo : EIATTR_KPARAM_INFO
	.align		4
.L_300:
        /*0008*/ 	.byte	0x04, 0x17
        /*000a*/ 	.short	(.L_302 - .L_301)
.L_301:
        /*000c*/ 	.word	0x00000000
        /*0010*/ 	.short	0x0000
        /*0012*/ 	.short	0x0000
        /*0014*/ 	.byte	0x00, 0xf0, 0x01, 0x2a


	//----- nvinfo : EIATTR_SPARSE_MMA_MASK
	.align		4
.L_302:
        /*0018*/ 	.byte	0x03, 0x50
        /*001a*/ 	.short	0x0000


	//----- nvinfo : EIATTR_MAXREG_COUNT
	.align		4
        /*001c*/ 	.byte	0x03, 0x1b
        /*001e*/ 	.short	0x00a8


	//----- nvinfo : EIATTR_MERCURY_ISA_VERSION
	.align		4
        /*0020*/ 	.byte	0x03, 0x5f
        /*0022*/ 	.short	0x0101


	//----- nvinfo : EIATTR_VRC_CTA_INIT_COUNT
	.align		4
        /*0024*/ 	.byte	0x02, 0x4a
	.zero		1
	.zero		1


	//----- nvinfo : EIATTR_EXIT_INSTR_OFFSETS
	.align		4
        /*0028*/ 	.byte	0x04, 0x1c
        /*002a*/ 	.short	(.L_304 - .L_303)


	//   ....[0]....
.L_303:
        /*002c*/ 	.word	0x00000010


	//----- nvinfo : EIATTR_MAX_THREADS
	.align		4
.L_304:
        /*0030*/ 	.byte	0x04, 0x05
        /*0032*/ 	.short	(.L_306 - .L_305)
.L_305:
        /*0034*/ 	.word	0x00000180
        /*0038*/ 	.word	0x00000001
        /*003c*/ 	.word	0x00000001


	//----- nvinfo : EIATTR_CBANK_PARAM_SIZE
	.align		4
.L_306:
        /*0040*/ 	.byte	0x03, 0x19
        /*0042*/ 	.short	0x0a80


	//----- nvinfo : EIATTR_PARAM_CBANK
	.align		4
        /*0044*/ 	.byte	0x04, 0x0a
        /*0046*/ 	.short	(.L_308 - .L_307)
	.align		4
.L_307:
        /*0048*/ 	.word	index@(.nv.constant0._ZN7cutlass13device_kernelIN5flash11enable_sm90INS1_16FlashAttnFwdSm90INS1_25CollectiveMainloopFwdSm90ILi2EN4cute5tupleIJNS5_1CILi1EEES8_S8_EEENS6_IJNS7_ILi64EEESA_SA_EEELi512ENS_10bfloat16_tEfNS_4arch4Sm90ELb1ELb0ELb1ELb1ELb0ELb1ELb0ELb0ELb0ELb1ELb1ELb0EEENS1_21CollectiveEpilogueFwdINS6_IJSA_NS7_ILi512EEESA_EEES9_SC_SE_Li256ELb1ELb1ELb1ELb0EEENS1_36VarlenDynamicPersistentTileSchedulerILi64ELi64ELi256ELi128ELb1ELb1ELb1ELb1ELb1ELb1EEEEEEEEEvNT_6ParamsE)
        /*004c*/ 	.short	0x0380
        /*004e*/ 	.short	0x0a80


	//----- nvinfo : EIATTR_SW_WAR
	.align		4
.L_308:
        /*0050*/ 	.byte	0x04, 0x36
        /*0052*/ 	.short	(.L_310 - .L_309)
.L_309:
        /*0054*/ 	.word	0x00000008
.L_310:


//--------------------- .nv.info._ZN7cutlass13device_kernelIN5flash11enable_sm90INS1_16FlashAttnFwdSm90INS1_25CollectiveMainloopFwdSm90ILi2EN4cute5tupleIJNS5_1CILi1EEES8_S8_EEENS6_IJNS7_ILi64EEESA_SA_EEELi512ENS_10bfloat16_tEfNS_4arch4Sm90ELb1ELb0ELb1ELb1ELb0ELb0ELb1ELb0ELb0ELb1ELb1ELb0EEENS1_21CollectiveEpilogueFwdINS6_IJSA_NS7_ILi512EEESA_EEES9_SC_SE_Li256ELb1ELb1ELb1ELb0EEENS1_36VarlenDynamicPersistentTileSchedulerILi64ELi64ELi256ELi128ELb1ELb1ELb1ELb1ELb1ELb1EEEEEEEEEvNT_6ParamsE --------------------------
	.section	.nv.info._ZN7cutlass13device_kernelIN5flash11enable_sm90INS1_16FlashAttnFwdSm90INS1_25CollectiveMainloopFwdSm90ILi2EN4cute5tupleIJNS5_1CILi1EEES8_S8_EEENS6_IJNS7_ILi64EEESA_SA_EEELi512ENS_10bfloat16_tEfNS_4arch4Sm90ELb1ELb0ELb1ELb1ELb0ELb0ELb1ELb0ELb0ELb1ELb1ELb0EEENS1_21CollectiveEpilogueFwdINS6_IJSA_NS7_ILi512EEESA_EEES9_SC_SE_Li256ELb1ELb1ELb1ELb0EEENS1_36VarlenDynamicPersistentTileSchedulerILi64ELi64ELi256ELi128ELb1ELb1ELb1ELb1ELb1ELb1EEEEEEEEEvNT_6ParamsE,"",@"SHT_CUDA_INFO"
	.sectionflags	@""
	.align	4


	//----- nvinfo : EIATTR_CUDA_API_VERSION
	.align		4
        /*0000*/ 	.byte	0x04, 0x37
        /*0002*/ 	.short	(.L_312 - .L_311)
.L_311:
        /*0004*/ 	.word	0x00000082


	//----- nvinfo : EIATTR_KPARAM_INFO
	.align		4
.L_312:
        /*0008*/ 	.byte	0x04, 0x17
        /*000a*/ 	.short	(.L_314 - .L_313)
.L_313:
        /*000c*/ 	.word	0x00000000
        /*0010*/ 	.short	0x0000
        /*0012*/ 	.short	0x0000
        /*0014*/ 	.byte	0x00, 0xf0, 0x01, 0x2e


	//----- nvinfo : EIATTR_SPARSE_MMA_MASK
	.align		4
.L_314:
        /*0018*/ 	.byte	0x03, 0x50
        /*001a*/ 	.short	0x0000


	//----- nvinfo : EIATTR_MAXREG_COUNT
	.align		4
        /*001c*/ 	.byte	0x03, 0x1b
        /*001e*/ 	.short	0x00a8


	//----- nvinfo : EIATTR_MERCURY_ISA_VERSION
	.align		4
        /*0020*/ 	.byte	0x03, 0x5f
        /*0022*/ 	.short	0x0101


	//----- nvinfo : EIATTR_VRC_CTA_INIT_COUNT
	.align		4
        /*0024*/ 	.byte	0x02, 0x4a
	.zero		1
	.zero		1


	//----- nvinfo : EIATTR_EXIT_INSTR_OFFSETS
	.align		4
        /*0028*/ 	.byte	0x04, 0x1c
        /*002a*/ 	.short	(.L_316 - .L_315)


	//   ....[0]....
.L_315:
        /*002c*/ 	.word	0x00000010


	//----- nvinfo : EIATTR_MAX_THREADS
	.align		4
.L_316:
        /*0030*/ 	.byte	0x04, 0x05
        /*0032*/ 	.short	(.L_318 - .L_317)
.L_317:
        /*0034*/ 	.word	0x00000180
        /*0038*/ 	.word	0x00000001
        /*003c*/ 	.word	0x00000001


	//----- nvinfo : EIATTR_CBANK_PARAM_SIZE
	.align		4
.L_318:
        /*0040*/ 	.byte	0x03, 0x19
        /*0042*/ 	.short	0x0b80


	//----- nvinfo : EIATTR_PARAM_CBANK
	.align		4
        /*0044*/ 	.byte	0x04, 0x0a
        /*0046*/ 	.short	(.L_320 - .L_319)
	.align		4
.L_319:
        /*0048*/ 	.word	index@(.nv.constant0._ZN7cutlass13device_kernelIN5flash11enable_sm90INS1_16FlashAttnFwdSm90INS1_25CollectiveMainloopFwdSm90ILi2EN4cute5tupleIJNS5_1CILi1EEES8_S8_EEENS6_IJNS7_ILi64EEESA_SA_EEELi512ENS_10bfloat16_tEfNS_4arch4Sm90ELb1ELb0ELb1ELb1ELb0ELb0ELb1ELb0ELb0ELb1ELb1ELb0EEENS1_21CollectiveEpilogueFwdINS6_IJSA_NS7_ILi512EEESA_EEES9_SC_SE_Li256ELb1ELb1ELb1ELb0EEENS1_36VarlenDynamicPersistentTileSchedulerILi64ELi64ELi256ELi128ELb1ELb1ELb1ELb1ELb1ELb1EEEEEEEEEvNT_6ParamsE)
        /*004c*/ 	.short	0x0380
        /*004e*/ 	.short	0x0b80


	//----- nvinfo : EIATTR_SW_WAR
	.align		4
.L_320:
        /*0050*/ 	.byte	0x04, 0x36
        /*0052*/ 	.short	(.L_322 - .L_321)
.L_321:
        /*0054*/ 	.word	0x00000008
.L_322:


//--------------------- .nv.info._ZN7cutlass13device_kernelIN5flash11enable_sm90INS1_16FlashAttnFwdSm90INS1_25CollectiveMainloopFwdSm90ILi2EN4cute5tupleIJNS5_1CILi1EEES8_S8_EEENS6_IJNS7_ILi64EEESA_SA_EEELi512ENS_10bfloat16_tEfNS_4arch4Sm90ELb1ELb0ELb1ELb1ELb0ELb1ELb1ELb0ELb0ELb1ELb1ELb0EEENS1_21CollectiveEpilogueFwdINS6_IJSA_NS7_ILi512EEESA_EEES9_SC_SE_Li256ELb1ELb1ELb1ELb0EEENS1_36VarlenDynamicPersistentTileSchedulerILi64ELi64ELi256ELi128ELb1ELb1ELb1ELb1ELb1ELb1EEEEEEEEEvNT_6ParamsE --------------------------
	.section	.nv.info._ZN7cutlass13device_kernelIN5flash11enable_sm90INS1_16FlashAttnFwdSm90INS1_25CollectiveMainloopFwdSm90ILi2EN4cute5tupleIJNS5_1CILi1EEES8_S8_EEENS6_IJNS7_ILi64EEESA_SA_EEELi512ENS_10bfloat16_tEfNS_4arch4Sm90ELb1ELb0ELb1ELb1ELb0ELb1ELb1ELb0ELb0ELb1ELb1ELb0EEENS1_21CollectiveEpilogueFwdINS6_IJSA_NS7_ILi512EEESA_EEES9_SC_SE_Li256ELb1ELb1ELb1ELb0EEENS1_36VarlenDynamicPersistentTileSchedulerILi64ELi64ELi256ELi128ELb1ELb1ELb1ELb1ELb1ELb1EEEEEEEEEvNT_6ParamsE,"",@"SHT_CUDA_INFO"
	.sectionflags	@""
	.align	4


	//----- nvinfo : EIATTR_CUDA_API_VERSION
	.align		4
        /*0000*/ 	.byte	0x04, 0x37
        /*0002*/ 	.short	(.L_324 - .L_323)
.L_323:
        /*0004*/ 	.word	0x00000082


	//----- nvinfo : EIATTR_KPARAM_INFO
	.align		4
.L_324:
        /*0008*/ 	.byte	0x04, 0x17
        /*000a*/ 	.short	(.L_326 - .L_325)
.L_325:
        /*000c*/ 	.word	0x00000000
        /*0010*/ 	.short	0x0000
        /*0012*/ 	.short	0x0000
        /*0014*/ 	.byte	0x00, 0xf0, 0x01, 0x2e


	//----- nvinfo : EIATTR_SPARSE_MMA_MASK
	.align		4
.L_326:
        /*0018*/ 	.byte	0x03, 0x50
        /*001a*/ 	.short	0x0000


	//----- nvinfo : EIATTR_MAXREG_COUNT
	.align		4
        /*001c*/ 	.byte	0x03, 0x1b
        /*001e*/ 	.short	0x00a8


	//----- nvinfo : EIATTR_MERCURY_ISA_VERSION
	.align		4
        /*0020*/ 	.byte	0x03, 0x5f
        /*0022*/ 	.short	0x0101


	//----- nvinfo : EIATTR_VRC_CTA_INIT_COUNT
	.align		4
        /*0024*/ 	.byte	0x02, 0x4a
	.zero		1
	.zero		1


	//----- nvinfo : EIATTR_EXIT_INSTR_OFFSETS
	.align		4
        /*0028*/ 	.byte	0x04, 0x1c
        /*002a*/ 	.short	(.L_328 - .L_327)


	//   ....[0]....
.L_327:
        /*002c*/ 	.word	0x00000010


	//----- nvinfo : EIATTR_MAX_THREADS
	.align		4
.L_328:
        /*0030*/ 	.byte	0x04, 0x05
        /*0032*/ 	.short	(.L_330 - .L_329)
.L_329:
        /*0034*/ 	.word	0x00000180
        /*0038*/ 	.word	0x00000001
        /*003c*/ 	.word	0x00000001


	//----- nvinfo : EIATTR_CBANK_PARAM_SIZE
	.align		4
.L_330:
        /*0040*/ 	.byte	0x03, 0x19
        /*0042*/ 	.short	0x0b80


	//----- nvinfo : EIATTR_PARAM_CBANK
	.align		4
        /*0044*/ 	.byte	0x04, 0x0a
        /*0046*/ 	.short	(.L_332 - .L_331)
	.align		4
.L_331:
        /*0048*/ 	.word	index@(.nv.constant0._ZN7cutlass13device_kernelIN5flash11enable_sm90INS1_16FlashAttnFwdSm90INS1_25CollectiveMainloopFwdSm90ILi2EN4cute5tupleIJNS5_1CILi1EEES8_S8_EEENS6_IJNS7_ILi64EEESA_SA_EEELi512ENS_10bfloat16_tEfNS_4arch4Sm90ELb1ELb0ELb1ELb1ELb0ELb1ELb1ELb0ELb0ELb1ELb1ELb0EEENS1_21CollectiveEpilogueFwdINS6_IJSA_NS7_ILi512EEESA_EEES9_SC_SE_Li256ELb1ELb1ELb1ELb0EEENS1_36VarlenDynamicPersistentTileSchedulerILi64ELi64ELi256ELi128ELb1ELb1ELb1ELb1ELb1ELb1EEEEEEEEEvNT_6ParamsE)
        /*004c*/ 	.short	0x0380
        /*004e*/ 	.short	0x0b80


	//----- nvinfo : EIATTR_SW_WAR
	.align		4
.L_332:
        /*0050*/ 	.byte	0x04, 0x36
        /*0052*/ 	.short	(.L_334 - .L_333)
.L_333:
        /*0054*/ 	.word	0x00000008
.L_334:


//--------------------- .nv.callgraph             --------------------------
	.section	.nv.callgraph,"",@"SHT_CUDA_CALLGRAPH"
	.align	4
	.sectionentsize	8
	.align		4
        /*0000*/ 	.word	0x00000000
	.align		4
        /*0004*/ 	.word	0xffffffff
	.align		4
        /*0008*/ 	.word	0x00000000
	.align		4
        /*000c*/ 	.word	0xfffffffe
	.align		4
        /*0010*/ 	.word	0x00000000
	.align		4
        /*0014*/ 	.word	0xfffffffd
	.align		4
        /*0018*/ 	.word	0x00000000
	.align		4
        /*001c*/ 	.word	0xfffffffc


//--------------------- .nv.constant4             --------------------------
	.section	.nv.constant4,"a",@progbits
	.align	8
	.align		8
.nv.constant4:
        /*0000*/ 	.dword	_ZN83_INTERNAL_5266b999_47_flash_fwd_hdim64_512_bf16_split_softcap_sm90_cu_ceb34e2a_34054cuda3std3__45__cpo5beginE
	.align		8
        /*0008*/ 	.dword	_ZN83_INTERNAL_5266b999_47_flash_fwd_hdim64_512_bf16_split_softcap_sm90_cu_ceb34e2a_34054cuda3std3__45__cpo3endE
	.align		8
        /*0010*/ 	.dword	_ZN83_INTERNAL_5266b999_47_flash_fwd_hdim64_512_bf16_split_softcap_sm90_cu_ceb34e2a_34054cuda3std3__45__cpo6cbeginE
	.align		8
        /*0018*/ 	.dword	_ZN83_INTERNAL_5266b999_47_flash_fwd_hdim64_512_bf16_split_softcap_sm90_cu_ceb34e2a_34054cuda3std3__45__cpo4cendE
	.align		8
        /*0020*/ 	.dword	_ZN83_INTERNAL_5266b999_47_flash_fwd_hdim64_512_bf16_split_softcap_sm90_cu_ceb34e2a_34054cuda3std3__485_GLOBAL__N__5266b999_47_flash_fwd_hdim64_512_bf16_split_softcap_sm90_cu_ceb34e2a_34056ignoreE
	.align		8
        /*0028*/ 	.dword	_ZN83_INTERNAL_5266b999_47_flash_fwd_hdim64_512_bf16_split_softcap_sm90_cu_ceb34e2a_34054cuda3std3__419piecewise_constructE
	.align		8
        /*0030*/ 	.dword	_ZN83_INTERNAL_5266b999_47_flash_fwd_hdim64_512_bf16_split_softcap_sm90_cu_ceb34e2a_34054cuda3std3__48in_placeE
	.align		8
        /*0038*/ 	.dword	_ZN83_INTERNAL_5266b999_47_flash_fwd_hdim64_512_bf16_split_softcap_sm90_cu_ceb34e2a_34054cuda3std6ranges3__45__cpo4swapE
	.align		8
        /*0040*/ 	.dword	_ZN83_INTERNAL_5266b999_47_flash_fwd_hdim64_512_bf16_split_softcap_sm90_cu_ceb34e2a_34054cuda3std6ranges3__45__cpo9iter_moveE
	.align		8
        /*0048*/ 	.dword	_ZN83_INTERNAL_5266b999_47_flash_fwd_hdim64_512_bf16_split_softcap_sm90_cu_ceb34e2a_34054cute7productE
	.align		8
        /*0050*/ 	.dword	_ZN83_INTERNAL_5266b999_47_flash_fwd_hdim64_512_bf16_split_softcap_sm90_cu_ceb34e2a_34054cute1_E


//--------------------- .text._ZN7cutlass13device_kernelIN5flash11enable_sm90INS1_16FlashAttnFwdSm90INS1_25CollectiveMainloopFwdSm90ILi2EN4cute5tupleIJNS5_1CILi1EEES8_S8_EEENS6_IJNS7_ILi64EEESA_SA_EEELi512ENS_10bfloat16_tEfNS_4arch4Sm90ELb0ELb0ELb1ELb0ELb0ELb0ELb0ELb0ELb0ELb1ELb1ELb0EEENS1_21CollectiveEpilogueFwdINS6_IJSA_NS7_ILi512EEESA_EEES9_SC_SE_Li256ELb0ELb1ELb1ELb0EEENS1_19SingleTileSchedulerILb0ELb1ELb1ELi64EEEEEEEEEvNT_6ParamsE --------------------------
	.section	.text._ZN7cutlass13device_kernelIN5flash11enable_sm90INS1_16FlashAttnFwdSm90INS1_25CollectiveMainloopFwdSm90ILi2EN4cute5tupleIJNS5_1CILi1EEES8_S8_EEENS6_IJNS7_ILi64EEESA_SA_EEELi512ENS_10bfloat16_tEfNS_4arch4Sm90ELb0ELb0ELb1ELb0ELb0ELb0ELb0ELb0ELb0ELb1ELb1ELb0EEENS1_21CollectiveEpilogueFwdINS6_IJSA_NS7_ILi512EEESA_EEES9_SC_SE_Li256ELb0ELb1ELb1ELb0EEENS1_19SingleTileSchedulerILb0ELb1ELb1ELi64EEEEEEEEEvNT_6ParamsE,"ax",@progbits
	.align	128
.text._ZN7cutlass13device_kernelIN5flash11enable_sm90INS1_16FlashAttnFwdSm90INS1_25CollectiveMainloopFwdSm90ILi2EN4cute5tupleIJNS5_1CILi1EEES8_S8_EEENS6_IJNS7_ILi64EEESA_SA_EEELi512ENS_10bfloat16_tEfNS_4arch4Sm90ELb0ELb0ELb1ELb0ELb0ELb0ELb0ELb0ELb0ELb1ELb1ELb0EEENS1_21CollectiveEpilogueFwdINS6_IJSA_NS7_ILi512EEESA_EEES9_SC_SE_Li256ELb0ELb1ELb1ELb0EEENS1_19SingleTileSchedulerILb0ELb1ELb1ELi64EEEEEEEEEvNT_6ParamsE:
        .type           _ZN7cutlass13device_kernelIN5flash11enable_sm90INS1_16FlashAttnFwdSm90INS1_25CollectiveMainloopFwdSm90ILi2EN4cute5tupleIJNS5_1CILi1EEES8_S8_EEENS6_IJNS7_ILi64EEESA_SA_EEELi512ENS_10bfloat16_tEfNS_4arch4Sm90ELb0ELb0ELb1ELb0ELb0ELb0ELb0ELb0ELb0ELb1ELb1ELb0EEENS1_21CollectiveEpilogueFwdINS6_IJSA_NS7_ILi512EEESA_EEES9_SC_SE_Li256ELb0ELb1ELb1ELb0EEENS1_19SingleTileSchedulerILb0ELb1ELb1ELi64EEEEEEEEEvNT_6ParamsE,@function
        .size           _ZN7cutlass13device_kernelIN5flash11enable_sm90INS1_16FlashAttnFwdSm90INS1_25CollectiveMainloopFwdSm90ILi2EN4cute5tupleIJNS5_1CILi1EEES8_S8_EEENS6_IJNS7_ILi64EEESA_SA_EEELi512ENS_10bfloat16_tEfNS_4arch4Sm90ELb0ELb0ELb1ELb0ELb0ELb0ELb0ELb0ELb0ELb1ELb1ELb0EEENS1_21CollectiveEpilogueFwdINS6_IJSA_NS7_ILi512EEESA_EEES9_SC_SE_Li256ELb0ELb1ELb1ELb0EEENS1_19SingleTileSchedulerILb0ELb1ELb1ELi64EEEEEEEEEvNT_6ParamsE,(.L_x_18 - _ZN7cutlass13device_kernelIN5flash11enable_sm90INS1_16FlashAttnFwdSm90INS1_25CollectiveMainloopFwdSm90ILi2EN4cute5tupleIJNS5_1CILi1EEES8_S8_EEENS6_IJNS7_ILi64EEESA_SA_EEELi512ENS_10bfloat16_tEfNS_4arch4Sm90ELb0ELb0ELb1ELb0ELb0ELb0ELb0ELb0ELb0ELb1ELb1ELb0EEENS1_21CollectiveEpilogueFwdINS6_IJSA_NS7_ILi512EEESA_EEES9_SC_SE_Li256ELb0ELb1ELb1ELb0EEENS1_19SingleTileSchedulerILb0ELb1ELb1ELi64EEEEEEEEEvNT_6ParamsE)
        .other          _ZN7cutlass13device_kernelIN5flash11enable_sm90INS1_16FlashAttnFwdSm90INS1_25CollectiveMainloopFwdSm90ILi2EN4cute5tupleIJNS5_1CILi1EEES8_S8_EEENS6_IJNS7_ILi64EEESA_SA_EEELi512ENS_10bfloat16_tEfNS_4arch4Sm90ELb0ELb0ELb1ELb0ELb0ELb0ELb0ELb0ELb0ELb1ELb1ELb0EEENS1_21CollectiveEpilogueFwdINS6_IJSA_NS7_ILi512EEESA_EEES9_SC_SE_Li256ELb0ELb1ELb1ELb0EEENS1_19SingleTileSchedulerILb0ELb1ELb1ELi64EEEEEEEEEvNT_6ParamsE,@"STO_CUDA_ENTRY STV_DEFAULT"
_ZN7cutlass13device_kernelIN5flash11enable_sm90INS1_16FlashAttnFwdSm90INS1_25CollectiveMainloopFwdSm90ILi2EN4cute5tupleIJNS5_1CILi1EEES8_S8_EEENS6_IJNS7_ILi64EEESA_SA_EEELi512ENS_10bfloat16_tEfNS_4arch4Sm90ELb0ELb0ELb1ELb0ELb0ELb0ELb0ELb0ELb0ELb1ELb1ELb0EEENS1_21CollectiveEpilogueFwdINS6_IJSA_NS7_ILi512EEESA_EEES9_SC_SE_Li256ELb0ELb1ELb1ELb0EEENS1_19SingleTileSchedulerILb0ELb1ELb1ELi64EEEEEEEEEvNT_6ParamsE:
[----:B------:R-:W-:Y:S01]  /*0000*/  LDC R1, c[0x0][0x37c] ;  /* 0x0000df00ff017b82 */ /* 0x000fe20000000800 */
[----:B------:R-:W-:Y:S05]  /*0010*/  EXIT ;  /* 0x000000000000794d */ /* 0x000fea0003800000 */
.L_x_0:
[----:B------:R-:W-:-:S00]  /*0020*/  BRA `(.L_x_0) ;  /* 0xfffffffc00fc7947 */ /* 0x000fc0000383ffff */
[----:B------:R-:W-:-:S00]  /*0030*/  NOP ;  /* 0x0000000000007918 */ /* 0x000fc00000000000 */
        /* <DEDUP_REMOVED lines=12> */
.L_x_18:


//--------------------- .text._ZN7cutlass13device_kernelIN5flash11enable_sm90INS1_16FlashAttnFwdSm90INS1_25CollectiveMainloopFwdSm90ILi2EN4cute5tupleIJNS5_1CILi1EEES8_S8_EEENS6_IJNS7_ILi64EEESA_SA_EEELi512ENS_10bfloat16_tEfNS_4arch4Sm90ELb0ELb0ELb1ELb0ELb0ELb0ELb1ELb0ELb0ELb1ELb1ELb0EEENS1_21CollectiveEpilogueFwdINS6_IJSA_NS7_ILi512EEESA_EEES9_SC_SE_Li256ELb0ELb1ELb1ELb0EEENS1_19SingleTileSchedulerILb0ELb1ELb1ELi64EEEEEEEEEvNT_6ParamsE --------------------------
	.section	.text._ZN7cutlass13device_kernelIN5flash11enable_sm90INS1_16FlashAttnFwdSm90INS1_25CollectiveMainloopFwdSm90ILi2EN4cute5tupleIJNS5_1CILi1EEES8_S8_EEENS6_IJNS7_ILi64EEESA_SA_EEELi512ENS_10bfloat16_tEfNS_4arch4Sm90ELb0ELb0ELb1ELb0ELb0ELb0ELb1ELb0ELb0ELb1ELb1ELb0EEENS1_21CollectiveEpilogueFwdINS6_IJSA_NS7_ILi512EEESA_EEES9_SC_SE_Li256ELb0ELb1ELb1ELb0EEENS1_19SingleTileSchedulerILb0ELb1ELb1ELi64EEEEEEEEEvNT_6ParamsE,"ax",@progbits
	.align	128
.text._ZN7cutlass13device_kernelIN5flash11enable_sm90INS1_16FlashAttnFwdSm90INS1_25CollectiveMainloopFwdSm90ILi2EN4cute5tupleIJNS5_1CILi1EEES8_S8_EEENS6_IJNS7_ILi64EEESA_SA_EEELi512ENS_10bfloat16_tEfNS_4arch4Sm90ELb0ELb0ELb1ELb0ELb0ELb0ELb1ELb0ELb0ELb1ELb1ELb0EEENS1_21CollectiveEpilogueFwdINS6_IJSA_NS7_ILi512EEESA_EEES9_SC_SE_Li256ELb0ELb1ELb1ELb0EEENS1_19SingleTileSchedulerILb0ELb1ELb1ELi64EEEEEEEEEvNT_6ParamsE:
        .type           _ZN7cutlass13device_kernelIN5flash11enable_sm90INS1_16FlashAttnFwdSm90INS1_25CollectiveMainloopFwdSm90ILi2EN4cute5tupleIJNS5_1CILi1EEES8_S8_EEENS6_IJNS7_ILi64EEESA_SA_EEELi512ENS_10bfloat16_tEfNS_4arch4Sm90ELb0ELb0ELb1ELb0ELb0ELb0ELb1ELb0ELb0ELb1ELb1ELb0EEENS1_21CollectiveEpilogueFwdINS6_IJSA_NS7_ILi512EEESA_EEES9_SC_SE_Li256ELb0ELb1ELb1ELb0EEENS1_19SingleTileSchedulerILb0ELb1ELb1ELi64EEEEEEEEEvNT_6ParamsE,@function
        .size           _ZN7cutlass13device_kernelIN5flash11enable_sm90INS1_16FlashAttnFwdSm90INS1_25CollectiveMainloopFwdSm90ILi2EN4cute5tupleIJNS5_1CILi1EEES8_S8_EEENS6_IJNS7_ILi64EEESA_SA_EEELi512ENS_10bfloat16_tEfNS_4arch4Sm90ELb0ELb0ELb1ELb0ELb0ELb0ELb1ELb0ELb0ELb1ELb1ELb0EEENS1_21CollectiveEpilogueFwdINS6_IJSA_NS7_ILi512EEESA_EEES9_SC_SE_Li256ELb0ELb1ELb1ELb0EEENS1_19SingleTileSchedulerILb0ELb1ELb1ELi64EEEEEEEEEvNT_6ParamsE,(.L_x_19 - _ZN7cutlass13device_kernelIN5flash11enable_sm90INS1_16FlashAttnFwdSm90INS1_25CollectiveMainloopFwdSm90ILi2EN4cute5tupleIJNS5_1CILi1EEES8_S8_EEENS6_IJNS7_ILi64EEESA_SA_EEELi512ENS_10bfloat16_tEfNS_4arch4Sm90ELb0ELb0ELb1ELb0ELb0ELb0ELb1ELb0ELb0ELb1ELb1ELb0EEENS1_21CollectiveEpilogueFwdINS6_IJSA_NS7_ILi512EEESA_EEES9_SC_SE_Li256ELb0ELb1ELb1ELb0EEENS1_19SingleTileSchedulerILb0ELb1ELb1ELi64EEEEEEEEEvNT_6ParamsE)
        .other          _ZN7cutlass13device_kernelIN5flash11enable_sm90INS1_16FlashAttnFwdSm90INS1_25CollectiveMainloopFwdSm90ILi2EN4cute5tupleIJNS5_1CILi1EEES8_S8_EEENS6_IJNS7_ILi64EEESA_SA_EEELi512ENS_10bfloat16_tEfNS_4arch4Sm90ELb0ELb0ELb1ELb0ELb0ELb0ELb1ELb0ELb0ELb1ELb1ELb0EEENS1_21CollectiveEpilogueFwdINS6_IJSA_NS7_ILi512EEESA_EEES9_SC_SE_Li256ELb0ELb1ELb1ELb0EEENS1_19SingleTileSchedulerILb0ELb1ELb1ELi64EEEEEEEEEvNT_6ParamsE,@"STO_CUDA_ENTRY STV_DEFAULT"
_ZN7cutlass13device_kernelIN5flash11enable_sm90INS1_16FlashAttnFwdSm90INS1_25CollectiveMainloopFwdSm90ILi2EN4cute5tupleIJNS5_1CILi1EEES8_S8_EEENS6_IJNS7_ILi64EEESA_SA_EEELi512ENS_10bfloat16_tEfNS_4arch4Sm90ELb0ELb0ELb1ELb0ELb0ELb0ELb1ELb0ELb0ELb1ELb1ELb0EEENS1_21CollectiveEpilogueFwdINS6_IJSA_NS7_ILi512EEESA_EEES9_SC_SE_Li256ELb0ELb1ELb1ELb0EEENS1_19SingleTileSchedulerILb0ELb1ELb1ELi64EEEEEEEEEvNT_6ParamsE:
[----:B------:R-:W-:Y:S01]  /*0000*/  LDC R1, c[0x0][0x37c] ;  /* 0x0000df00ff017b82 */ /* 0x000fe20000000800 */
[----:B------:R-:W-:Y:S05]  /*0010*/  EXIT ;  /* 0x000000000000794d */ /* 0x000fea0003800000 */
.L_x_1:
        /* <DEDUP_REMOVED lines=14> */
.L_x_19:


//--------------------- .text._ZN7cutlass13device_kernelIN5flash11enable_sm90INS1_16FlashAttnFwdSm90INS1_25CollectiveMainloopFwdSm90ILi2EN4cute5tupleIJNS5_1CILi1EEES8_S8_EEENS6_IJNS7_ILi64EEESA_SA_EEELi512ENS_10bfloat16_tEfNS_4arch4Sm90ELb0ELb0ELb1ELb1ELb0ELb0ELb0ELb0ELb0ELb1ELb1ELb0EEENS1_21CollectiveEpilogueFwdINS6_IJSA_NS7_ILi512EEESA_EEES9_SC_SE_Li256ELb1ELb1ELb1ELb0EEENS1_36VarlenDynamicPersistentTileSchedulerILi64ELi64ELi256ELi128ELb1ELb1ELb1ELb0ELb1ELb1EEEEEEEEEvNT_6ParamsE --------------------------
	.section	.text._ZN7cutlass13device_kernelIN5flash11enable_sm90INS1_16FlashAttnFwdSm90INS1_25CollectiveMainloopFwdSm90ILi2EN4cute5tupleIJNS5_1CILi1EEES8_S8_EEENS6_IJNS7_ILi64EEESA_SA_EEELi512ENS_10bfloat16_tEfNS_4arch4Sm90ELb0ELb0ELb1ELb1ELb0ELb0ELb0ELb0ELb0ELb1ELb1ELb0EEENS1_21CollectiveEpilogueFwdINS6_IJSA_NS7_ILi512EEESA_EEES9_SC_SE_Li256ELb1ELb1ELb1ELb0EEENS1_36VarlenDynamicPersistentTileSchedulerILi64ELi64ELi256ELi128ELb1ELb1ELb1ELb0ELb1ELb1EEEEEEEEEvNT_6ParamsE,"ax",@progbits
	.align	128
.text._ZN7cutlass13device_kernelIN5flash11enable_sm90INS1_16FlashAttnFwdSm90INS1_25CollectiveMainloopFwdSm90ILi2EN4cute5tupleIJNS5_1CILi1EEES8_S8_EEENS6_IJNS7_ILi64EEESA_SA_EEELi512ENS_10bfloat16_tEfNS_4arch4Sm90ELb0ELb0ELb1ELb1ELb0ELb0ELb0ELb0ELb0ELb1ELb1ELb0EEENS1_21CollectiveEpilogueFwdINS6_IJSA_NS7_ILi512EEESA_EEES9_SC_SE_Li256ELb1ELb1ELb1ELb0EEENS1_36VarlenDynamicPersistentTileSchedulerILi64ELi64ELi256ELi128ELb1ELb1ELb1ELb0ELb1ELb1EEEEEEEEEvNT_6ParamsE:
        .type           _ZN7cutlass13device_kernelIN5flash11enable_sm90INS1_16FlashAttnFwdSm90INS1_25CollectiveMainloopFwdSm90ILi2EN4cute5tupleIJNS5_1CILi1EEES8_S8_EEENS6_IJNS7_ILi64EEESA_SA_EEELi512ENS_10bfloat16_tEfNS_4arch4Sm90ELb0ELb0ELb1ELb1ELb0ELb0ELb0ELb0ELb0ELb1ELb1ELb0EEENS1_21CollectiveEpilogueFwdINS6_IJSA_NS7_ILi512EEESA_EEES9_SC_SE_Li256ELb1ELb1ELb1ELb0EEENS1_36VarlenDynamicPersistentTileSchedulerILi64ELi64ELi256ELi128ELb1ELb1ELb1ELb0ELb1ELb1EEEEEEEEEvNT_6ParamsE,@function
        .size           _ZN7cutlass13device_kernelIN5flash11enable_sm90INS1_16FlashAttnFwdSm90INS1_25CollectiveMainloopFwdSm90ILi2EN4cute5tupleIJNS5_1CILi1EEES8_S8_EEENS6_IJNS7_ILi64EEESA_SA_EEELi512ENS_10bfloat16_tEfNS_4arch4Sm90ELb0ELb0ELb1ELb1ELb0ELb0ELb0ELb0ELb0ELb1ELb1ELb0EEENS1_21CollectiveEpilogueFwdINS6_IJSA_NS7_ILi512EEESA_EEES9_SC_SE_Li256ELb1ELb1ELb1ELb0EEENS1_36VarlenDynamicPersistentTileSchedulerILi64ELi64ELi256ELi128ELb1ELb1ELb1ELb0ELb1ELb1EEEEEEEEEvNT_6ParamsE,(.L_x_20 - _ZN7cutlass13device_kernelIN5flash11enable_sm90INS1_16FlashAttnFwdSm90INS1_25CollectiveMainloopFwdSm90ILi2EN4cute5tupleIJNS5_1CILi1EEES8_S8_EEENS6_IJNS7_ILi64EEESA_SA_EEELi512ENS_10bfloat16_tEfNS_4arch4Sm90ELb0ELb0ELb1ELb1ELb0ELb0ELb0ELb0ELb0ELb1ELb1ELb0EEENS1_21CollectiveEpilogueFwdINS6_IJSA_NS7_ILi512EEESA_EEES9_SC_SE_Li256ELb1ELb1ELb1ELb0EEENS1_36VarlenDynamicPersistentTileSchedulerILi64ELi64ELi256ELi128ELb1ELb1ELb1ELb0ELb1ELb1EEEEEEEEEvNT_6ParamsE)
        .other          _ZN7cutlass13device_kernelIN5flash11enable_sm90INS1_16FlashAttnFwdSm90INS1_25CollectiveMainloopFwdSm90ILi2EN4cute5tupleIJNS5_1CILi1EEES8_S8_EEENS6_IJNS7_ILi64EEESA_SA_EEELi512ENS_10bfloat16_tEfNS_4arch4Sm90ELb0ELb0ELb1ELb1ELb0ELb0ELb0ELb0ELb0ELb1ELb1ELb0EEENS1_21CollectiveEpilogueFwdINS6_IJSA_NS7_ILi512EEESA_EEES9_SC_SE_Li256ELb1ELb1ELb1ELb0EEENS1_36VarlenDynamicPersistentTileSchedulerILi64ELi64ELi256ELi128ELb1ELb1ELb1ELb0ELb1ELb1EEEEEEEEEvNT_6ParamsE,@"STO_CUDA_ENTRY STV_DEFAULT"
_ZN7cutlass13device_kernelIN5flash11enable_sm90INS1_16FlashAttnFwdSm90INS1_25CollectiveMainloopFwdSm90ILi2EN4cute5tupleIJNS5_1CILi1EEES8_S8_EEENS6_IJNS7_ILi64EEESA_SA_EEELi512ENS_10bfloat16_tEfNS_4arch4Sm90ELb0ELb0ELb1ELb1ELb0ELb0ELb0ELb0ELb0ELb1ELb1ELb0EEENS1_21CollectiveEpilogueFwdINS6_IJSA_NS7_ILi512EEESA_EEES9_SC_SE_Li256ELb1ELb1ELb1ELb0EEENS1_36VarlenDynamicPersistentTileSchedulerILi64ELi64ELi256ELi128ELb1ELb1ELb1ELb0ELb1ELb1EEEEEEEEEvNT_6ParamsE:
[----:B------:R-:W-:Y:S01]  /*0000*/  LDC R1, c[0x0][0x37c] ;  /* 0x0000df00ff017b82 */ /* 0x000fe20000000800 */
[----:B------:R-:W-:Y:S05]  /*0010*/  EXIT ;  /* 0x000000000000794d */ /* 0x000fea0003800000 */
.L_x_2:
        /* <DEDUP_REMOVED lines=14> */
.L_x_20:


//--------------------- .text._ZN7cutlass13device_kernelIN5flash11enable_sm90INS1_16FlashAttnFwdSm90INS1_25CollectiveMainloopFwdSm90ILi2EN4cute5tupleIJNS5_1CILi1EEES8_S8_EEENS6_IJNS7_ILi64EEESA_SA_EEELi512ENS_10bfloat16_tEfNS_4arch4Sm90ELb0ELb0ELb1ELb1ELb0ELb1ELb0ELb0ELb0ELb1ELb1ELb0EEENS1_21CollectiveEpilogueFwdINS6_IJSA_NS7_ILi512EEESA_EEES9_SC_SE_Li256ELb1ELb1ELb1ELb0EEENS1_36VarlenDynamicPersistentTileSchedulerILi64ELi64ELi256ELi128ELb1ELb1ELb1ELb0ELb1ELb1EEEEEEEEEvNT_6ParamsE --------------------------
	.section	.text._ZN7cutlass13device_kernelIN5flash11enable_sm90INS1_16FlashAttnFwdSm90INS1_25CollectiveMainloopFwdSm90ILi2EN4cute5tupleIJNS5_1CILi1EEES8_S8_EEENS6_IJNS7_ILi64EEESA_SA_EEELi512ENS_10bfloat16_tEfNS_4arch4Sm90ELb0ELb0ELb1ELb1ELb0ELb1ELb0ELb0ELb0ELb1ELb1ELb0EEENS1_21CollectiveEpilogueFwdINS6_IJSA_NS7_ILi512EEESA_EEES9_SC_SE_Li256ELb1ELb1ELb1ELb0EEENS1_36VarlenDynamicPersistentTileSchedulerILi64ELi64ELi256ELi128ELb1ELb1ELb1ELb0ELb1ELb1EEEEEEEEEvNT_6ParamsE,"ax",@progbits
	.align	128
.text._ZN7cutlass13device_kernelIN5flash11enable_sm90INS1_16FlashAttnFwdSm90INS1_25CollectiveMainloopFwdSm90ILi2EN4cute5tupleIJNS5_1CILi1EEES8_S8_EEENS6_IJNS7_ILi64EEESA_SA_EEELi512ENS_10bfloat16_tEfNS_4arch4Sm90ELb0ELb0ELb1ELb1ELb0ELb1ELb0ELb0ELb0ELb1ELb1ELb0EEENS1_21CollectiveEpilogueFwdINS6_IJSA_NS7_ILi512EEESA_EEES9_SC_SE_Li256ELb1ELb1ELb1ELb0EEENS1_36VarlenDynamicPersistentTileSchedulerILi64ELi64ELi256ELi128ELb1ELb1ELb1ELb0ELb1ELb1EEEEEEEEEvNT_6ParamsE:
        .type           _ZN7cutlass13device_kernelIN5flash11enable_sm90INS1_16FlashAttnFwdSm90INS1_25CollectiveMainloopFwdSm90ILi2EN4cute5tupleIJNS5_1CILi1EEES8_S8_EEENS6_IJNS7_ILi64EEESA_SA_EEELi512ENS_10bfloat16_tEfNS_4arch4Sm90ELb0ELb0ELb1ELb1ELb0ELb1ELb0ELb0ELb0ELb1ELb1ELb0EEENS1_21CollectiveEpilogueFwdINS6_IJSA_NS7_ILi512EEESA_EEES9_SC_SE_Li256ELb1ELb1ELb1ELb0EEENS1_36VarlenDynamicPersistentTileSchedulerILi64ELi64ELi256ELi128ELb1ELb1ELb1ELb0ELb1ELb1EEEEEEEEEvNT_6ParamsE,@function
        .size           _ZN7cutlass13device_kernelIN5flash11enable_sm90INS1_16FlashAttnFwdSm90INS1_25CollectiveMainloopFwdSm90ILi2EN4cute5tupleIJNS5_1CILi1EEES8_S8_EEENS6_IJNS7_ILi64EEESA_SA_EEELi512ENS_10bfloat16_tEfNS_4arch4Sm90ELb0ELb0ELb1ELb1ELb0ELb1ELb0ELb0ELb0ELb1ELb1ELb0EEENS1_21CollectiveEpilogueFwdINS6_IJSA_NS7_ILi512EEESA_EEES9_SC_SE_Li256ELb1ELb1ELb1ELb0EEENS1_36VarlenDynamicPersistentTileSchedulerILi64ELi64ELi256ELi128ELb1ELb1ELb1ELb0ELb1ELb1EEEEEEEEEvNT_6ParamsE,(.L_x_21 - _ZN7cutlass13device_kernelIN5flash11enable_sm90INS1_16FlashAttnFwdSm90INS1_25CollectiveMainloopFwdSm90ILi2EN4cute5tupleIJNS5_1CILi1EEES8_S8_EEENS6_IJNS7_ILi64EEESA_SA_EEELi512ENS_10bfloat16_tEfNS_4arch4Sm90ELb0ELb0ELb1ELb1ELb0ELb1ELb0ELb0ELb0ELb1ELb1ELb0EEENS1_21CollectiveEpilogueFwdINS6_IJSA_NS7_ILi512EEESA_EEES9_SC_SE_Li256ELb1ELb1ELb1ELb0EEENS1_36VarlenDynamicPersistentTileSchedulerILi64ELi64ELi256ELi128ELb1ELb1ELb1ELb0ELb1ELb1EEEEEEEEEvNT_6ParamsE)
        .other          _ZN7cutlass13device_kernelIN5flash11enable_sm90INS1_16FlashAttnFwdSm90INS1_25CollectiveMainloopFwdSm90ILi2EN4cute5tupleIJNS5_1CILi1EEES8_S8_EEENS6_IJNS7_ILi64EEESA_SA_EEELi512ENS_10bfloat16_tEfNS_4arch4Sm90ELb0ELb0ELb1ELb1ELb0ELb1ELb0ELb0ELb0ELb1ELb1ELb0EEENS1_21CollectiveEpilogueFwdINS6_IJSA_NS7_ILi512EEESA_EEES9_SC_SE_Li256ELb1ELb1ELb1ELb0EEENS1_36VarlenDynamicPersistentTileSchedulerILi64ELi64ELi256ELi128ELb1ELb1ELb1ELb0ELb1ELb1EEEEEEEEEvNT_6ParamsE,@"STO_CUDA_ENTRY STV_DEFAULT"
_ZN7cutlass13device_kernelIN5flash11enable_sm90INS1_16FlashAttnFwdSm90INS1_25CollectiveMainloopFwdSm90ILi2EN4cute5tupleIJNS5_1CILi1EEES8_S8_EEENS6_IJNS7_ILi64EEESA_SA_EEELi512ENS_10bfloat16_tEfNS_4arch4Sm90ELb0ELb0ELb1ELb1ELb0ELb1ELb0ELb0ELb0ELb1ELb1ELb0EEENS1_21CollectiveEpilogueFwdINS6_IJSA_NS7_ILi512EEESA_EEES9_SC_SE_Li256ELb1ELb1ELb1ELb0EEENS1_36VarlenDynamicPersistentTileSchedulerILi64ELi64ELi256ELi128ELb1ELb1ELb1ELb0ELb1ELb1EEEEEEEEEvNT_6ParamsE:
[----:B------:R-:W-:Y:S01]  /*0000*/  LDC R1, c[0x0][0x37c] ;  /* 0x0000df00ff017b82 */ /* 0x000fe20000000800 */
[----:B------:R-:W-:Y:S05]  /*0010*/  EXIT ;  /* 0x000000000000794d */ /* 0x000fea0003800000 */
.L_x_3:
        /* <DEDUP_REMOVED lines=14> */
.L_x_21:


//--------------------- .text._ZN7cutlass13device_kernelIN5flash11enable_sm90INS1_16FlashAttnFwdSm90INS1_25CollectiveMainloopFwdSm90ILi2EN4cute5tupleIJNS5_1CILi1EEES8_S8_EEENS6_IJNS7_ILi64EEESA_SA_EEELi512ENS_10bfloat16_tEfNS_4arch4Sm90ELb0ELb0ELb1ELb1ELb0ELb0ELb1ELb0ELb0ELb1ELb1ELb0EEENS1_21CollectiveEpilogueFwdINS6_IJSA_NS7_ILi512EEESA_EEES9_SC_SE_Li256ELb1ELb1ELb1ELb0EEENS1_36VarlenDynamicPersistentTileSchedulerILi64ELi64ELi256ELi128ELb1ELb1ELb1ELb0ELb1ELb1EEEEEEEEEvNT_6ParamsE --------------------------
	.section	.text._ZN7cutlass13device_kernelIN5flash11enable_sm90INS1_16FlashAttnFwdSm90INS1_25CollectiveMainloopFwdSm90ILi2EN4cute5tupleIJNS5_1CILi1EEES8_S8_EEENS6_IJNS7_ILi64EEESA_SA_EEELi512ENS_10bfloat16_tEfNS_4arch4Sm90ELb0ELb0ELb1ELb1ELb0ELb0ELb1ELb0ELb0ELb1ELb1ELb0EEENS1_21CollectiveEpilogueFwdINS6_IJSA_NS7_ILi512EEESA_EEES9_SC_SE_Li256ELb1ELb1ELb1ELb0EEENS1_36VarlenDynamicPersistentTileSchedulerILi64ELi64ELi256ELi128ELb1ELb1ELb1ELb0ELb1ELb1EEEEEEEEEvNT_6ParamsE,"ax",@progbits
	.align	128
.text._ZN7cutlass13device_kernelIN5flash11enable_sm90INS1_16FlashAttnFwdSm90INS1_25CollectiveMainloopFwdSm90ILi2EN4cute5tupleIJNS5_1CILi1EEES8_S8_EEENS6_IJNS7_ILi64EEESA_SA_EEELi512ENS_10bfloat16_tEfNS_4arch4Sm90ELb0ELb0ELb1ELb1ELb0ELb0ELb1ELb0ELb0ELb1ELb1ELb0EEENS1_21CollectiveEpilogueFwdINS6_IJSA_NS7_ILi512EEESA_EEES9_SC_SE_Li256ELb1ELb1ELb1ELb0EEENS1_36VarlenDynamicPersistentTileSchedulerILi64ELi64ELi256ELi128ELb1ELb1ELb1ELb0ELb1ELb1EEEEEEEEEvNT_6ParamsE:
        .type           _ZN7cutlass13device_kernelIN5flash11enable_sm90INS1_16FlashAttnFwdSm90INS1_25CollectiveMainloopFwdSm90ILi2EN4cute5tupleIJNS5_1CILi1EEES8_S8_EEENS6_IJNS7_ILi64EEESA_SA_EEELi512ENS_10bfloat16_tEfNS_4arch4Sm90ELb0ELb0ELb1ELb1ELb0ELb0ELb1ELb0ELb0ELb1ELb1ELb0EEENS1_21CollectiveEpilogueFwdINS6_IJSA_NS7_ILi512EEESA_EEES9_SC_SE_Li256ELb1ELb1ELb1ELb0EEENS1_36VarlenDynamicPersistentTileSchedulerILi64ELi64ELi256ELi128ELb1ELb1ELb1ELb0ELb1ELb1EEEEEEEEEvNT_6ParamsE,@function
        .size           _ZN7cutlass13device_kernelIN5flash11enable_sm90INS1_16FlashAttnFwdSm90INS1_25CollectiveMainloopFwdSm90ILi2EN4cute5tupleIJNS5_1CILi1EEES8_S8_EEENS6_IJNS7_ILi64EEESA_SA_EEELi512ENS_10bfloat16_tEfNS_4arch4Sm90ELb0ELb0ELb1ELb1ELb0ELb0ELb1ELb0ELb0ELb1ELb1ELb0EEENS1_21CollectiveEpilogueFwdINS6_IJSA_NS7_ILi512EEESA_EEES9_SC_SE_Li256ELb1ELb1ELb1ELb0EEENS1_36VarlenDynamicPersistentTileSchedulerILi64ELi64ELi256ELi128ELb1ELb1ELb1ELb0ELb1ELb1EEEEEEEEEvNT_6ParamsE,(.L_x_22 - _ZN7cutlass13device_kernelIN5flash11enable_sm90INS1_16FlashAttnFwdSm90INS1_25CollectiveMainloopFwdSm90ILi2EN4cute5tupleIJNS5_1CILi1EEES8_S8_EEENS6_IJNS7_ILi64EEESA_SA_EEELi512ENS_10bfloat16_tEfNS_4arch4Sm90ELb0ELb0ELb1ELb1ELb0ELb0ELb1ELb0ELb0ELb1ELb1ELb0EEENS1_21CollectiveEpilogueFwdINS6_IJSA_NS7_ILi512EEESA_EEES9_SC_SE_Li256ELb1ELb1ELb1ELb0EEENS1_36VarlenDynamicPersistentTileSchedulerILi64ELi64ELi256ELi128ELb1ELb1ELb1ELb0ELb1ELb1EEEEEEEEEvNT_6ParamsE)
        .other          _ZN7cutlass13device_kernelIN5flash11enable_sm90INS1_16FlashAttnFwdSm90INS1_25CollectiveMainloopFwdSm90ILi2EN4cute5tupleIJNS5_1CILi1EEES8_S8_EEENS6_IJNS7_ILi64EEESA_SA_EEELi512ENS_10bfloat16_tEfNS_4arch4Sm90ELb0ELb0ELb1ELb1ELb0ELb0ELb1ELb0ELb0ELb1ELb1ELb0EEENS1_21CollectiveEpilogueFwdINS6_IJSA_NS7_ILi512EEESA_EEES9_SC_SE_Li256ELb1ELb1ELb1ELb0EEENS1_36VarlenDynamicPersistentTileSchedulerILi64ELi64ELi256ELi128ELb1ELb1ELb1ELb0ELb1ELb1EEEEEEEEEvNT_6ParamsE,@"STO_CUDA_ENTRY STV_DEFAULT"
_ZN7cutlass13device_kernelIN5flash11enable_sm90INS1_16FlashAttnFwdSm90INS1_25CollectiveMainloopFwdSm90ILi2EN4cute5tupleIJNS5_1CILi1EEES8_S8_EEENS6_IJNS7_ILi64EEESA_SA_EEELi512ENS_10bfloat16_tEfNS_4arch4Sm90ELb0ELb0ELb1ELb1ELb0ELb0ELb1ELb0ELb0ELb1ELb1ELb0EEENS1_21CollectiveEpilogueFwdINS6_IJSA_NS7_ILi512EEESA_EEES9_SC_SE_Li256ELb1ELb1ELb1ELb0EEENS1_36VarlenDynamicPersistentTileSchedulerILi64ELi64ELi256ELi128ELb1ELb1ELb1ELb0ELb1ELb1EEEEEEEEEvNT_6ParamsE:
[----:B------:R-:W-:Y:S01]  /*0000*/  LDC R1, c[0x0][0x37c] ;  /* 0x0000df00ff017b82 */ /* 0x000fe20000000800 */
[----:B------:R-:W-:Y:S05]  /*0010*/  EXIT ;  /* 0x000000000000794d */ /* 0x000fea0003800000 */
.L_x_4:
        /* <DEDUP_REMOVED lines=14> */
.L_x_22:


//--------------------- .text._ZN7cutlass13device_kernelIN5flash11enable_sm90INS1_16FlashAttnFwdSm90INS1_25CollectiveMainloopFwdSm90ILi2EN4cute5tupleIJNS5_1CILi1EEES8_S8_EEENS6_IJNS7_ILi64EEESA_SA_EEELi512ENS_10bfloat16_tEfNS_4arch4Sm90ELb0ELb0ELb1ELb1ELb0ELb1ELb1ELb0ELb0ELb1ELb1ELb0EEENS1_21CollectiveEpilogueFwdINS6_IJSA_NS7_ILi512EEESA_EEES9_SC_SE_Li256ELb1ELb1ELb1ELb0EEENS1_36VarlenDynamicPersistentTileSchedulerILi64ELi64ELi256ELi128ELb1ELb1ELb1ELb0ELb1ELb1EEEEEEEEEvNT_6ParamsE --------------------------
	.section	.text._ZN7cutlass13device_kernelIN5flash11enable_sm90INS1_16FlashAttnFwdSm90INS1_25CollectiveMainloopFwdSm90ILi2EN4cute5tupleIJNS5_1CILi1EEES8_S8_EEENS6_IJNS7_ILi64EEESA_SA_EEELi512ENS_10bfloat16_tEfNS_4arch4Sm90ELb0ELb0ELb1ELb1ELb0ELb1ELb1ELb0ELb0ELb1ELb1ELb0EEENS1_21CollectiveEpilogueFwdINS6_IJSA_NS7_ILi512EEESA_EEES9_SC_SE_Li256ELb1ELb1ELb1ELb0EEENS1_36VarlenDynamicPersistentTileSchedulerILi64ELi64ELi256ELi128ELb1ELb1ELb1ELb0ELb1ELb1EEEEEEEEEvNT_6ParamsE,"ax",@progbits
	.align	128
.text._ZN7cutlass13device_kernelIN5flash11enable_sm90INS1_16FlashAttnFwdSm90INS1_25CollectiveMainloopFwdSm90ILi2EN4cute5tupleIJNS5_1CILi1EEES8_S8_EEENS6_IJNS7_ILi64EEESA_SA_EEELi512ENS_10bfloat16_tEfNS_4arch4Sm90ELb0ELb0ELb1ELb1ELb0ELb1ELb1ELb0ELb0ELb1ELb1ELb0EEENS1_21CollectiveEpilogueFwdINS6_IJSA_NS7_ILi512EEESA_EEES9_SC_SE_Li256ELb1ELb1ELb1ELb0EEENS1_36VarlenDynamicPersistentTileSchedulerILi64ELi64ELi256ELi128ELb1ELb1ELb1ELb0ELb1ELb1EEEEEEEEEvNT_6ParamsE:
        .type           _ZN7cutlass13device_kernelIN5flash11enable_sm90INS1_16FlashAttnFwdSm90INS1_25CollectiveMainloopFwdSm90ILi2EN4cute5tupleIJNS5_1CILi1EEES8_S8_EEENS6_IJNS7_ILi64EEESA_SA_EEELi512ENS_10bfloat16_tEfNS_4arch4Sm90ELb0ELb0ELb1ELb1ELb0ELb1ELb1ELb0ELb0ELb1ELb1ELb0EEENS1_21CollectiveEpilogueFwdINS6_IJSA_NS7_ILi512EEESA_EEES9_SC_SE_Li256ELb1ELb1ELb1ELb0EEENS1_36VarlenDynamicPersistentTileSchedulerILi64ELi64ELi256ELi128ELb1ELb1ELb1ELb0ELb1ELb1EEEEEEEEEvNT_6ParamsE,@function
        .size           _ZN7cutlass13device_kernelIN5flash11enable_sm90INS1_16FlashAttnFwdSm90INS1_25CollectiveMainloopFwdSm90ILi2EN4cute5tupleIJNS5_1CILi1EEES8_S8_EEENS6_IJNS7_ILi64EEESA_SA_EEELi512ENS_10bfloat16_tEfNS_4arch4Sm90ELb0ELb0ELb1ELb1ELb0ELb1ELb1ELb0ELb0ELb1ELb1ELb0EEENS1_21CollectiveEpilogueFwdINS6_IJSA_NS7_ILi512EEESA_EEES9_SC_SE_Li256ELb1ELb1ELb1ELb0EEENS1_36VarlenDynamicPersistentTileSchedulerILi64ELi64ELi256ELi128ELb1ELb1ELb1ELb0ELb1ELb1EEEEEEEEEvNT_6ParamsE,(.L_x_23 - _ZN7cutlass13device_kernelIN5flash11enable_sm90INS1_16FlashAttnFwdSm90INS1_25CollectiveMainloopFwdSm90ILi2EN4cute5tupleIJNS5_1CILi1EEES8_S8_EEENS6_IJNS7_ILi64EEESA_SA_EEELi512ENS_10bfloat16_tEfNS_4arch4Sm90ELb0ELb0ELb1ELb1ELb0ELb1ELb1ELb0ELb0ELb1ELb1ELb0EEENS1_21CollectiveEpilogueFwdINS6_IJSA_NS7_ILi512EEESA_EEES9_SC_SE_Li256ELb1ELb1ELb1ELb0EEENS1_36VarlenDynamicPersistentTileSchedulerILi64ELi64ELi256ELi128ELb1ELb1ELb1ELb0ELb1ELb1EEEEEEEEEvNT_6ParamsE)
        .other          _ZN7cutlass13device_kernelIN5flash11enable_sm90INS1_16FlashAttnFwdSm90INS1_25CollectiveMainloopFwdSm90ILi2EN4cute5tupleIJNS5_1CILi1EEES8_S8_EEENS6_IJNS7_ILi64EEESA_SA_EEELi512ENS_10bfloat16_tEfNS_4arch4Sm90ELb0ELb0ELb1ELb1ELb0ELb1ELb1ELb0ELb0ELb1ELb1ELb0EEENS1_21CollectiveEpilogueFwdINS6_IJSA_NS7_ILi512EEESA_EEES9_SC_SE_Li256ELb1ELb1ELb1ELb0EEENS1_36VarlenDynamicPersistentTileSchedulerILi64ELi64ELi256ELi128ELb1ELb1ELb1ELb0ELb1ELb1EEEEEEEEEvNT_6ParamsE,@"STO_CUDA_ENTRY STV_DEFAULT"
_ZN7cutlass13device_kernelIN5flash11enable_sm90INS1_16FlashAttnFwdSm90INS1_25CollectiveMainloopFwdSm90ILi2EN4cute5tupleIJNS5_1CILi1EEES8_S8_EEENS6_IJNS7_ILi64EEESA_SA_EEELi512ENS_10bfloat16_tEfNS_4arch4Sm90ELb0ELb0ELb1ELb1ELb0ELb1ELb1ELb0ELb0ELb1ELb1ELb0EEENS1_21CollectiveEpilogueFwdINS6_IJSA_NS7_ILi512EEESA_EEES9_SC_SE_Li256ELb1ELb1ELb1ELb0EEENS1_36VarlenDynamicPersistentTileSchedulerILi64ELi64ELi256ELi128ELb1ELb1ELb1ELb0ELb1ELb1EEEEEEEEEvNT_6ParamsE:
[----:B------:R-:W-:Y:S01]  /*0000*/  LDC R1, c[0x0][0x37c] ;  /* 0x0000df00ff017b82 */ /* 0x000fe20000000800 */
[----:B------:R-:W-:Y:S05]  /*0010*/  EXIT ;  /* 0x000000000000794d */ /* 0x000fea0003800000 */
.L_x_5:
        /* <DEDUP_REMOVED lines=14> */
.L_x_23:


//--------------------- .text._ZN7cutlass13device_kernelIN5flash11enable_sm90INS1_16FlashAttnFwdSm90INS1_25CollectiveMainloopFwdSm90ILi2EN4cute5tupleIJNS5_1CILi1EEES8_S8_EEENS6_IJNS7_ILi64EEESA_SA_EEELi512ENS_10bfloat16_tEfNS_4arch4Sm90ELb0ELb1ELb1ELb0ELb0ELb0ELb0ELb0ELb0ELb1ELb1ELb0EEENS1_21CollectiveEpilogueFwdINS6_IJSA_NS7_ILi512EEESA_EEES9_SC_SE_Li256ELb0ELb1ELb1ELb0EEENS1_19SingleTileSchedulerILb0ELb1ELb1ELi64EEEEEEEEEvNT_6ParamsE --------------------------
	.section	.text._ZN7cutlass13device_kernelIN5flash11enable_sm90INS1_16FlashAttnFwdSm90INS1_25CollectiveMainloopFwdSm90ILi2EN4cute5tupleIJNS5_1CILi1EEES8_S8_EEENS6_IJNS7_ILi64EEESA_SA_EEELi512ENS_10bfloat16_tEfNS_4arch4Sm90ELb0ELb1ELb1ELb0ELb0ELb0ELb0ELb0ELb0ELb1ELb1ELb0EEENS1_21CollectiveEpilogueFwdINS6_IJSA_NS7_ILi512EEESA_EEES9_SC_SE_Li256ELb0ELb1ELb1ELb0EEENS1_19SingleTileSchedulerILb0ELb1ELb1ELi64EEEEEEEEEvNT_6ParamsE,"ax",@progbits
	.align	128
.text._ZN7cutlass13device_kernelIN5flash11enable_sm90INS1_16FlashAttnFwdSm90INS1_25CollectiveMainloopFwdSm90ILi2EN4cute5tupleIJNS5_1CILi1EEES8_S8_EEENS6_IJNS7_ILi64EEESA_SA_EEELi512ENS_10bfloat16_tEfNS_4arch4Sm90ELb0ELb1ELb1ELb0ELb0ELb0ELb0ELb0ELb0ELb1ELb1ELb0EEENS1_21CollectiveEpilogueFwdINS6_IJSA_NS7_ILi512EEESA_EEES9_SC_SE_Li256ELb0ELb1ELb1ELb0EEENS1_19SingleTileSchedulerILb0ELb1ELb1ELi64EEEEEEEEEvNT_6ParamsE:
        .type           _ZN7cutlass13device_kernelIN5flash11enable_sm90INS1_16FlashAttnFwdSm90INS1_25CollectiveMainloopFwdSm90ILi2EN4cute5tupleIJNS5_1CILi1EEES8_S8_EEENS6_IJNS7_ILi64EEESA_SA_EEELi512ENS_10bfloat16_tEfNS_4arch4Sm90ELb0ELb1ELb1ELb0ELb0ELb0ELb0ELb0ELb0ELb1ELb1ELb0EEENS1_21CollectiveEpilogueFwdINS6_IJSA_NS7_ILi512EEESA_EEES9_SC_SE_Li256ELb0ELb1ELb1ELb0EEENS1_19SingleTileSchedulerILb0ELb1ELb1ELi64EEEEEEEEEvNT_6ParamsE,@function
        .size           _ZN7cutlass13device_kernelIN5flash11enable_sm90INS1_16FlashAttnFwdSm90INS1_25CollectiveMainloopFwdSm90ILi2EN4cute5tupleIJNS5_1CILi1EEES8_S8_EEENS6_IJNS7_ILi64EEESA_SA_EEELi512ENS_10bfloat16_tEfNS_4arch4Sm90ELb0ELb1ELb1ELb0ELb0ELb0ELb0ELb0ELb0ELb1ELb1ELb0EEENS1_21CollectiveEpilogueFwdINS6_IJSA_NS7_ILi512EEESA_EEES9_SC_SE_Li256ELb0ELb1ELb1ELb0EEENS1_19SingleTileSchedulerILb0ELb1ELb1ELi64EEEEEEEEEvNT_6ParamsE,(.L_x_24 - _ZN7cutlass13device_kernelIN5flash11enable_sm90INS1_16FlashAttnFwdSm90INS1_25CollectiveMainloopFwdSm90ILi2EN4cute5tupleIJNS5_1CILi1EEES8_S8_EEENS6_IJNS7_ILi64EEESA_SA_EEELi512ENS_10bfloat16_tEfNS_4arch4Sm90ELb0ELb1ELb1ELb0ELb0ELb0ELb0ELb0ELb0ELb1ELb1ELb0EEENS1_21CollectiveEpilogueFwdINS6_IJSA_NS7_ILi512EEESA_EEES9_SC_SE_Li256ELb0ELb1ELb1ELb0EEENS1_19SingleTileSchedulerILb0ELb1ELb1ELi64EEEEEEEEEvNT_6ParamsE)
        .other          _ZN7cutlass13device_kernelIN5flash11enable_sm90INS1_16FlashAttnFwdSm90INS1_25CollectiveMainloopFwdSm90ILi2EN4cute5tupleIJNS5_1CILi1EEES8_S8_EEENS6_IJNS7_ILi64EEESA_SA_EEELi512ENS_10bfloat16_tEfNS_4arch4Sm90ELb0ELb1ELb1ELb0ELb0ELb0ELb0ELb0ELb0ELb1ELb1ELb0EEENS1_21CollectiveEpilogueFwdINS6_IJSA_NS7_ILi512EEESA_EEES9_SC_SE_Li256ELb0ELb1ELb1ELb0EEENS1_19SingleTileSchedulerILb0ELb1ELb1ELi64EEEEEEEEEvNT_6ParamsE,@"STO_CUDA_ENTRY STV_DEFAULT"
_ZN7cutlass13device_kernelIN5flash11enable_sm90INS1_16FlashAttnFwdSm90INS1_25CollectiveMainloopFwdSm90ILi2EN4cute5tupleIJNS5_1CILi1EEES8_S8_EEENS6_IJNS7_ILi64EEESA_SA_EEELi512ENS_10bfloat16_tEfNS_4arch4Sm90ELb0ELb1ELb1ELb0ELb0ELb0ELb0ELb0ELb0ELb1ELb1ELb0EEENS1_21CollectiveEpilogueFwdINS6_IJSA_NS7_ILi512EEESA_EEES9_SC_SE_Li256ELb0ELb1ELb1ELb0EEENS1_19SingleTileSchedulerILb0ELb1ELb1ELi64EEEEEEEEEvNT_6ParamsE:
[----:B------:R-:W-:Y:S01]  /*0000*/  LDC R1, c[0x0][0x37c] ;  /* 0x0000df00ff017b82 */ /* 0x000fe20000000800 */
[----:B------:R-:W-:Y:S05]  /*0010*/  EXIT ;  /* 0x000000000000794d */ /* 0x000fea0003800000 */
.L_x_6:
        /* <DEDUP_REMOVED lines=14> */
.L_x_24:


//--------------------- .text._ZN7cutlass13device_kernelIN5flash11enable_sm90INS1_16FlashAttnFwdSm90INS1_25CollectiveMainloopFwdSm90ILi2EN4cute5tupleIJNS5_1CILi1EEES8_S8_EEENS6_IJNS7_ILi64EEESA_SA_EEELi512ENS_10bfloat16_tEfNS_4arch4Sm90ELb0ELb1ELb1ELb0ELb0ELb0ELb1ELb0ELb0ELb1ELb1ELb0EEENS1_21CollectiveEpilogueFwdINS6_IJSA_NS7_ILi512EEESA_EEES9_SC_SE_Li256ELb0ELb1ELb1ELb0EEENS1_19SingleTileSchedulerILb0ELb1ELb1ELi64EEEEEEEEEvNT_6ParamsE --------------------------
	.section	.text._ZN7cutlass13device_kernelIN5flash11enable_sm90INS1_16FlashAttnFwdSm90INS1_25CollectiveMainloopFwdSm90ILi2EN4cute5tupleIJNS5_1CILi1EEES8_S8_EEENS6_IJNS7_ILi64EEESA_SA_EEELi512ENS_10bfloat16_tEfNS_4arch4Sm90ELb0ELb1ELb1ELb0ELb0ELb0ELb1ELb0ELb0ELb1ELb1ELb0EEENS1_21CollectiveEpilogueFwdINS6_IJSA_NS7_ILi512EEESA_EEES9_SC_SE_Li256ELb0ELb1ELb1ELb0EEENS1_19SingleTileSchedulerILb0ELb1ELb1ELi64EEEEEEEEEvNT_6ParamsE,"ax",@progbits
	.align	128
.text._ZN7cutlass13device_kernelIN5flash11enable_sm90INS1_16FlashAttnFwdSm90INS1_25CollectiveMainloopFwdSm90ILi2EN4cute5tupleIJNS5_1CILi1EEES8_S8_EEENS6_IJNS7_ILi64EEESA_SA_EEELi512ENS_10bfloat16_tEfNS_4arch4Sm90ELb0ELb1ELb1ELb0ELb0ELb0ELb1ELb0ELb0ELb1ELb1ELb0EEENS1_21CollectiveEpilogueFwdINS6_IJSA_NS7_ILi512EEESA_EEES9_SC_SE_Li256ELb0ELb1ELb1ELb0EEENS1_19SingleTileSchedulerILb0ELb1ELb1ELi64EEEEEEEEEvNT_6ParamsE:
        .type           _ZN7cutlass13device_kernelIN5flash11enable_sm90INS1_16FlashAttnFwdSm90INS1_25CollectiveMainloopFwdSm90ILi2EN4cute5tupleIJNS5_1CILi1EEES8_S8_EEENS6_IJNS7_ILi64EEESA_SA_EEELi512ENS_10bfloat16_tEfNS_4arch4Sm90ELb0ELb1ELb1ELb0ELb0ELb0ELb1ELb0ELb0ELb1ELb1ELb0EEENS1_21CollectiveEpilogueFwdINS6_IJSA_NS7_ILi512EEESA_EEES9_SC_SE_Li256ELb0ELb1ELb1ELb0EEENS1_19SingleTileSchedulerILb0ELb1ELb1ELi64EEEEEEEEEvNT_6ParamsE,@function
        .size           _ZN7cutlass13device_kernelIN5flash11enable_sm90INS1_16FlashAttnFwdSm90INS1_25CollectiveMainloopFwdSm90ILi2EN4cute5tupleIJNS5_1CILi1EEES8_S8_EEENS6_IJNS7_ILi64EEESA_SA_EEELi512ENS_10bfloat16_tEfNS_4arch4Sm90ELb0ELb1ELb1ELb0ELb0ELb0ELb1ELb0ELb0ELb1ELb1ELb0EEENS1_21CollectiveEpilogueFwdINS6_IJSA_NS7_ILi512EEESA_EEES9_SC_SE_Li256ELb0ELb1ELb1ELb0EEENS1_19SingleTileSchedulerILb0ELb1ELb1ELi64EEEEEEEEEvNT_6ParamsE,(.L_x_25 - _ZN7cutlass13device_kernelIN5flash11enable_sm90INS1_16FlashAttnFwdSm90INS1_25CollectiveMainloopFwdSm90ILi2EN4cute5tupleIJNS5_1CILi1EEES8_S8_EEENS6_IJNS7_ILi64EEESA_SA_EEELi512ENS_10bfloat16_tEfNS_4arch4Sm90ELb0ELb1ELb1ELb0ELb0ELb0ELb1ELb0ELb0ELb1ELb1ELb0EEENS1_21CollectiveEpilogueFwdINS6_IJSA_NS7_ILi512EEESA_EEES9_SC_SE_Li256ELb0ELb1ELb1ELb0EEENS1_19SingleTileSchedulerILb0ELb1ELb1ELi64EEEEEEEEEvNT_6ParamsE)
        .other          _ZN7cutlass13device_kernelIN5flash11enable_sm90INS1_16FlashAttnFwdSm90INS1_25CollectiveMainloopFwdSm90ILi2EN4cute5tupleIJNS5_1CILi1EEES8_S8_EEENS6_IJNS7_ILi64EEESA_SA_EEELi512ENS_10bfloat16_tEfNS_4arch4Sm90ELb0ELb1ELb1ELb0ELb0ELb0ELb1ELb0ELb0ELb1ELb1ELb0EEENS1_21CollectiveEpilogueFwdINS6_IJSA_NS7_ILi512EEESA_EEES9_SC_SE_Li256ELb0ELb1ELb1ELb0EEENS1_19SingleTileSchedulerILb0ELb1ELb1ELi64EEEEEEEEEvNT_6ParamsE,@"STO_CUDA_ENTRY STV_DEFAULT"
_ZN7cutlass13device_kernelIN5flash11enable_sm90INS1_16FlashAttnFwdSm90INS1_25CollectiveMainloopFwdSm90ILi2EN4cute5tupleIJNS5_1CILi1EEES8_S8_EEENS6_IJNS7_ILi64EEESA_SA_EEELi512ENS_10bfloat16_tEfNS_4arch4Sm90ELb0ELb1ELb1ELb0ELb0ELb0ELb1ELb0ELb0ELb1ELb1ELb0EEENS1_21CollectiveEpilogueFwdINS6_IJSA_NS7_ILi512EEESA_EEES9_SC_SE_Li256ELb0ELb1ELb1ELb0EEENS1_19SingleTileSchedulerILb0ELb1ELb1ELi64EEEEEEEEEvNT_6ParamsE:
[----:B------:R-:W-:Y:S01]  /*0000*/  LDC R1, c[0x0][0x37c] ;  /* 0x0000df00ff017b82 */ /* 0x000fe20000000800 */
[----:B------:R-:W-:Y:S05]  /*0010*/  EXIT ;  /* 0x000000000000794d */ /* 0x000fea0003800000 */
.L_x_7:
        /* <DEDUP_REMOVED lines=14> */
.L_x_25:


//--------------------- .text._ZN7cutlass13device_kernelIN5flash11enable_sm90INS1_16FlashAttnFwdSm90INS1_25CollectiveMainloopFwdSm90ILi2EN4cute5tupleIJNS5_1CILi1EEES8_S8_EEENS6_IJNS7_ILi64EEESA_SA_EEELi512ENS_10bfloat16_tEfNS_4arch4Sm90ELb0ELb1ELb1ELb1ELb0ELb0ELb0ELb0ELb0ELb1ELb1ELb0EEENS1_21CollectiveEpilogueFwdINS6_IJSA_NS7_ILi512EEESA_EEES9_SC_SE_Li256ELb1ELb1ELb1ELb0EEENS1_36VarlenDynamicPersistentTileSchedulerILi64ELi64ELi256ELi128ELb1ELb1ELb1ELb1ELb0ELb1EEEEEEEEEvNT_6ParamsE --------------------------
	.section	.text._ZN7cutlass13device_kernelIN5flash11enable_sm90INS1_16FlashAttnFwdSm90INS1_25CollectiveMainloopFwdSm90ILi2EN4cute5tupleIJNS5_1CILi1EEES8_S8_EEENS6_IJNS7_ILi64EEESA_SA_EEELi512ENS_10bfloat16_tEfNS_4arch4Sm90ELb0ELb1ELb1ELb1ELb0ELb0ELb0ELb0ELb0ELb1ELb1ELb0EEENS1_21CollectiveEpilogueFwdINS6_IJSA_NS7_ILi512EEESA_EEES9_SC_SE_Li256ELb1ELb1ELb1ELb0EEENS1_36VarlenDynamicPersistentTileSchedulerILi64ELi64ELi256ELi128ELb1ELb1ELb1ELb1ELb0ELb1EEEEEEEEEvNT_6ParamsE,"ax",@progbits
	.align	128
.text._ZN7cutlass13device_kernelIN5flash11enable_sm90INS1_16FlashAttnFwdSm90INS1_25CollectiveMainloopFwdSm90ILi2EN4cute5tupleIJNS5_1CILi1EEES8_S8_EEENS6_IJNS7_ILi64EEESA_SA_EEELi512ENS_10bfloat16_tEfNS_4arch4Sm90ELb0ELb1ELb1ELb1ELb0ELb0ELb0ELb0ELb0ELb1ELb1ELb0EEENS1_21CollectiveEpilogueFwdINS6_IJSA_NS7_ILi512EEESA_EEES9_SC_SE_Li256ELb1ELb1ELb1ELb0EEENS1_36VarlenDynamicPersistentTileSchedulerILi64ELi64ELi256ELi128ELb1ELb1ELb1ELb1ELb0ELb1EEEEEEEEEvNT_6ParamsE:
        .type           _ZN7cutlass13device_kernelIN5flash11enable_sm90INS1_16FlashAttnFwdSm90INS1_25CollectiveMainloopFwdSm90ILi2EN4cute5tupleIJNS5_1CILi1EEES8_S8_EEENS6_IJNS7_ILi64EEESA_SA_EEELi512ENS_10bfloat16_tEfNS_4arch4Sm90ELb0ELb1ELb1ELb1ELb0ELb0ELb0ELb0ELb0ELb1ELb1ELb0EEENS1_21CollectiveEpilogueFwdINS6_IJSA_NS7_ILi512EEESA_EEES9_SC_SE_Li256ELb1ELb1ELb1ELb0EEENS1_36VarlenDynamicPersistentTileSchedulerILi64ELi64ELi256ELi128ELb1ELb1ELb1ELb1ELb0ELb1EEEEEEEEEvNT_6ParamsE,@function
        .size           _ZN7cutlass13device_kernelIN5flash11enable_sm90INS1_16FlashAttnFwdSm90INS1_25CollectiveMainloopFwdSm90ILi2EN4cute5tupleIJNS5_1CILi1EEES8_S8_EEENS6_IJNS7_ILi64EEESA_SA_EEELi512ENS_10bfloat16_tEfNS_4arch4Sm90ELb0ELb1ELb1ELb1ELb0ELb0ELb0ELb0ELb0ELb1ELb1ELb0EEENS1_21CollectiveEpilogueFwdINS6_IJSA_NS7_ILi512EEESA_EEES9_SC_SE_Li256ELb1ELb1ELb1ELb0EEENS1_36VarlenDynamicPersistentTileSchedulerILi64ELi64ELi256ELi128ELb1ELb1ELb1ELb1ELb0ELb1EEEEEEEEEvNT_6ParamsE,(.L_x_26 - _ZN7cutlass13device_kernelIN5flash11enable_sm90INS1_16FlashAttnFwdSm90INS1_25CollectiveMainloopFwdSm90ILi2EN4cute5tupleIJNS5_1CILi1EEES8_S8_EEENS6_IJNS7_ILi64EEESA_SA_EEELi512ENS_10bfloat16_tEfNS_4arch4Sm90ELb0ELb1ELb1ELb1ELb0ELb0ELb0ELb0ELb0ELb1ELb1ELb0EEENS1_21CollectiveEpilogueFwdINS6_IJSA_NS7_ILi512EEESA_EEES9_SC_SE_Li256ELb1ELb1ELb1ELb0EEENS1_36VarlenDynamicPersistentTileSchedulerILi64ELi64ELi256ELi128ELb1ELb1ELb1ELb1ELb0ELb1EEEEEEEEEvNT_6ParamsE)
        .other          _ZN7cutlass13device_kernelIN5flash11enable_sm90INS1_16FlashAttnFwdSm90INS1_25CollectiveMainloopFwdSm90ILi2EN4cute5tupleIJNS5_1CILi1EEES8_S8_EEENS6_IJNS7_ILi64EEESA_SA_EEELi512ENS_10bfloat16_tEfNS_4arch4Sm90ELb0ELb1ELb1ELb1ELb0ELb0ELb0ELb0ELb0ELb1ELb1ELb0EEENS1_21CollectiveEpilogueFwdINS6_IJSA_NS7_ILi512EEESA_EEES9_SC_SE_Li256ELb1ELb1ELb1ELb0EEENS1_36VarlenDynamicPersistentTileSchedulerILi64ELi64ELi256ELi128ELb1ELb1ELb1ELb1ELb0ELb1EEEEEEEEEvNT_6ParamsE,@"STO_CUDA_ENTRY STV_DEFAULT"
_ZN7cutlass13device_kernelIN5flash11enable_sm90INS1_16FlashAttnFwdSm90INS1_25CollectiveMainloopFwdSm90ILi2EN4cute5tupleIJNS5_1CILi1EEES8_S8_EEENS6_IJNS7_ILi64EEESA_SA_EEELi512ENS_10bfloat16_tEfNS_4arch4Sm90ELb0ELb1ELb1ELb1ELb0ELb0ELb0ELb0ELb0ELb1ELb1ELb0EEENS1_21CollectiveEpilogueFwdINS6_IJSA_NS7_ILi512EEESA_EEES9_SC_SE_Li256ELb1ELb1ELb1ELb0EEENS1_36VarlenDynamicPersistentTileSchedulerILi64ELi64ELi256ELi128ELb1ELb1ELb1ELb1ELb0ELb1EEEEEEEEEvNT_6ParamsE:
[----:B------:R-:W-:Y:S01]  /*0000*/  LDC R1, c[0x0][0x37c] ;  /* 0x0000df00ff017b82 */ /* 0x000fe20000000800 */
[----:B------:R-:W-:Y:S05]  /*0010*/  EXIT ;  /* 0x000000000000794d */ /* 0x000fea0003800000 */
.L_x_8:
        /* <DEDUP_REMOVED lines=14> */
.L_x_26:


//--------------------- .text._ZN7cutlass13device_kernelIN5flash11enable_sm90INS1_16FlashAttnFwdSm90INS1_25CollectiveMainloopFwdSm90ILi2EN4cute5tupleIJNS5_1CILi1EEES8_S8_EEENS6_IJNS7_ILi64EEESA_SA_EEELi512ENS_10bfloat16_tEfNS_4arch4Sm90ELb0ELb1ELb1ELb1ELb0ELb1ELb0ELb0ELb0ELb1ELb1ELb0EEENS1_21CollectiveEpilogueFwdINS6_IJSA_NS7_ILi512EEESA_EEES9_SC_SE_Li256ELb1ELb1ELb1ELb0EEENS1_36VarlenDynamicPersistentTileSchedulerILi64ELi64ELi256ELi128ELb1ELb1ELb1ELb1ELb0ELb1EEEEEEEEEvNT_6ParamsE --------------------------
	.section	.text._ZN7cutlass13device_kernelIN5flash11enable_sm90INS1_16FlashAttnFwdSm90INS1_25CollectiveMainloopFwdSm90ILi2EN4cute5tupleIJNS5_1CILi1EEES8_S8_EEENS6_IJNS7_ILi64EEESA_SA_EEELi512ENS_10bfloat16_tEfNS_4arch4Sm90ELb0ELb1ELb1ELb1ELb0ELb1ELb0ELb0ELb0ELb1ELb1ELb0EEENS1_21CollectiveEpilogueFwdINS6_IJSA_NS7_ILi512EEESA_EEES9_SC_SE_Li256ELb1ELb1ELb1ELb0EEENS1_36VarlenDynamicPersistentTileSchedulerILi64ELi64ELi256ELi128ELb1ELb1ELb1ELb1ELb0ELb1EEEEEEEEEvNT_6ParamsE,"ax",@progbits
	.align	128
.text._ZN7cutlass13device_kernelIN5flash11enable_sm90INS1_16FlashAttnFwdSm90INS1_25CollectiveMainloopFwdSm90ILi2EN4cute5tupleIJNS5_1CILi1EEES8_S8_EEENS6_IJNS7_ILi64EEESA_SA_EEELi512ENS_10bfloat16_tEfNS_4arch4Sm90ELb0ELb1ELb1ELb1ELb0ELb1ELb0ELb0ELb0ELb1ELb1ELb0EEENS1_21CollectiveEpilogueFwdINS6_IJSA_NS7_ILi512EEESA_EEES9_SC_SE_Li256ELb1ELb1ELb1ELb0EEENS1_36VarlenDynamicPersistentTileSchedulerILi64ELi64ELi256ELi128ELb1ELb1ELb1ELb1ELb0ELb1EEEEEEEEEvNT_6ParamsE:
        .type           _ZN7cutlass13device_kernelIN5flash11enable_sm90INS1_16FlashAttnFwdSm90INS1_25CollectiveMainloopFwdSm90ILi2EN4cute5tupleIJNS5_1CILi1EEES8_S8_EEENS6_IJNS7_ILi64EEESA_SA_EEELi512ENS_10bfloat16_tEfNS_4arch4Sm90ELb0ELb1ELb1ELb1ELb0ELb1ELb0ELb0ELb0ELb1ELb1ELb0EEENS1_21CollectiveEpilogueFwdINS6_IJSA_NS7_ILi512EEESA_EEES9_SC_SE_Li256ELb1ELb1ELb1ELb0EEENS1_36VarlenDynamicPersistentTileSchedulerILi64ELi64ELi256ELi128ELb1ELb1ELb1ELb1ELb0ELb1EEEEEEEEEvNT_6ParamsE,@function
        .size           _ZN7cutlass13device_kernelIN5flash11enable_sm90INS1_16FlashAttnFwdSm90INS1_25CollectiveMainloopFwdSm90ILi2EN4cute5tupleIJNS5_1CILi1EEES8_S8_EEENS6_IJNS7_ILi64EEESA_SA_EEELi512ENS_10bfloat16_tEfNS_4arch4Sm90ELb0ELb1ELb1ELb1ELb0ELb1ELb0ELb0ELb0ELb1ELb1ELb0EEENS1_21CollectiveEpilogueFwdINS6_IJSA_NS7_ILi512EEESA_EEES9_SC_SE_Li256ELb1ELb1ELb1ELb0EEENS1_36VarlenDynamicPersistentTileSchedulerILi64ELi64ELi256ELi128ELb1ELb1ELb1ELb1ELb0ELb1EEEEEEEEEvNT_6ParamsE,(.L_x_27 - _ZN7cutlass13device_kernelIN5flash11enable_sm90INS1_16FlashAttnFwdSm90INS1_25CollectiveMainloopFwdSm90ILi2EN4cute5tupleIJNS5_1CILi1EEES8_S8_EEENS6_IJNS7_ILi64EEESA_SA_EEELi512ENS_10bfloat16_tEfNS_4arch4Sm90ELb0ELb1ELb1ELb1ELb0ELb1ELb0ELb0ELb0ELb1ELb1ELb0EEENS1_21CollectiveEpilogueFwdINS6_IJSA_NS7_ILi512EEESA_EEES9_SC_SE_Li256ELb1ELb1ELb1ELb0EEENS1_36VarlenDynamicPersistentTileSchedulerILi64ELi64ELi256ELi128ELb1ELb1ELb1ELb1ELb0ELb1EEEEEEEEEvNT_6ParamsE)
        .other          _ZN7cutlass13device_kernelIN5flash11enable_sm90INS1_16FlashAttnFwdSm90INS1_25CollectiveMainloopFwdSm90ILi2EN4cute5tupleIJNS5_1CILi1EEES8_S8_EEENS6_IJNS7_ILi64EEESA_SA_EEELi512ENS_10bfloat16_tEfNS_4arch4Sm90ELb0ELb1ELb1ELb1ELb0ELb1ELb0ELb0ELb0ELb1ELb1ELb0EEENS1_21CollectiveEpilogueFwdINS6_IJSA_NS7_ILi512EEESA_EEES9_SC_SE_Li256ELb1ELb1ELb1ELb0EEENS1_36VarlenDynamicPersistentTileSchedulerILi64ELi64ELi256ELi128ELb1ELb1ELb1ELb1ELb0ELb1EEEEEEEEEvNT_6ParamsE,@"STO_CUDA_ENTRY STV_DEFAULT"
_ZN7cutlass13device_kernelIN5flash11enable_sm90INS1_16FlashAttnFwdSm90INS1_25CollectiveMainloopFwdSm90ILi2EN4cute5tupleIJNS5_1CILi1EEES8_S8_EEENS6_IJNS7_ILi64EEESA_SA_EEELi512ENS_10bfloat16_tEfNS_4arch4Sm90ELb0ELb1ELb1ELb1ELb0ELb1ELb0ELb0ELb0ELb1ELb1ELb0EEENS1_21CollectiveEpilogueFwdINS6_IJSA_NS7_ILi512EEESA_EEES9_SC_SE_Li256ELb1ELb1ELb1ELb0EEENS1_36VarlenDynamicPersistentTileSchedulerILi64ELi64ELi256ELi128ELb1ELb1ELb1ELb1ELb0ELb1EEEEEEEEEvNT_6ParamsE:
[----:B------:R-:W-:Y:S01]  /*0000*/  LDC R1, c[0x0][0x37c] ;  /* 0x0000df00ff017b82 */ /* 0x000fe20000000800 */
[----:B------:R-:W-:Y:S05]  /*0010*/  EXIT ;  /* 0x000000000000794d */ /* 0x000fea0003800000 */
.L_x_9:
        /* <DEDUP_REMOVED lines=14> */
.L_x_27:


//--------------------- .text._ZN7cutlass13device_kernelIN5flash11enable_sm90INS1_16FlashAttnFwdSm90INS1_25CollectiveMainloopFwdSm90ILi2EN4cute5tupleIJNS5_1CILi1EEES8_S8_EEENS6_IJNS7_ILi64EEESA_SA_EEELi512ENS_10bfloat16_tEfNS_4arch4Sm90ELb0ELb1ELb1ELb1ELb0ELb0ELb1ELb0ELb0ELb1ELb1ELb0EEENS1_21CollectiveEpilogueFwdINS6_IJSA_NS7_ILi512EEESA_EEES9_SC_SE_Li256ELb1ELb1ELb1ELb0EEENS1_36VarlenDynamicPersistentTileSchedulerILi64ELi64ELi256ELi128ELb1ELb1ELb1ELb1ELb0ELb1EEEEEEEEEvNT_6ParamsE --------------------------
	.section	.text._ZN7cutlass13device_kernelIN5flash11enable_sm90INS1_16FlashAttnFwdSm90INS1_25CollectiveMainloopFwdSm90ILi2EN4cute5tupleIJNS5_1CILi1EEES8_S8_EEENS6_IJNS7_ILi64EEESA_SA_EEELi512ENS_10bfloat16_tEfNS_4arch4Sm90ELb0ELb1ELb1ELb1ELb0ELb0ELb1ELb0ELb0ELb1ELb1ELb0EEENS1_21CollectiveEpilogueFwdINS6_IJSA_NS7_ILi512EEESA_EEES9_SC_SE_Li256ELb1ELb1ELb1ELb0EEENS1_36VarlenDynamicPersistentTileSchedulerILi64ELi64ELi256ELi128ELb1ELb1ELb1ELb1ELb0ELb1EEEEEEEEEvNT_6ParamsE,"ax",@progbits
	.align	128
.text._ZN7cutlass13device_kernelIN5flash11enable_sm90INS1_16FlashAttnFwdSm90INS1_25CollectiveMainloopFwdSm90ILi2EN4cute5tupleIJNS5_1CILi1EEES8_S8_EEENS6_IJNS7_ILi64EEESA_SA_EEELi512ENS_10bfloat16_tEfNS_4arch4Sm90ELb0ELb1ELb1ELb1ELb0ELb0ELb1ELb0ELb0ELb1ELb1ELb0EEENS1_21CollectiveEpilogueFwdINS6_IJSA_NS7_ILi512EEESA_EEES9_SC_SE_Li256ELb1ELb1ELb1ELb0EEENS1_36VarlenDynamicPersistentTileSchedulerILi64ELi64ELi256ELi128ELb1ELb1ELb1ELb1ELb0ELb1EEEEEEEEEvNT_6ParamsE:
        .type           _ZN7cutlass13device_kernelIN5flash11enable_sm90INS1_16FlashAttnFwdSm90INS1_25CollectiveMainloopFwdSm90ILi2EN4cute5tupleIJNS5_1CILi1EEES8_S8_EEENS6_IJNS7_ILi64EEESA_SA_EEELi512ENS_10bfloat16_tEfNS_4arch4Sm90ELb0ELb1ELb1ELb1ELb0ELb0ELb1ELb0ELb0ELb1ELb1ELb0EEENS1_21CollectiveEpilogueFwdINS6_IJSA_NS7_ILi512EEESA_EEES9_SC_SE_Li256ELb1ELb1ELb1ELb0EEENS1_36VarlenDynamicPersistentTileSchedulerILi64ELi64ELi256ELi128ELb1ELb1ELb1ELb1ELb0ELb1EEEEEEEEEvNT_6ParamsE,@function
        .size           _ZN7cutlass13device_kernelIN5flash11enable_sm90INS1_16FlashAttnFwdSm90INS1_25CollectiveMainloopFwdSm90ILi2EN4cute5tupleIJNS5_1CILi1EEES8_S8_EEENS6_IJNS7_ILi64EEESA_SA_EEELi512ENS_10bfloat16_tEfNS_4arch4Sm90ELb0ELb1ELb1ELb1ELb0ELb0ELb1ELb0ELb0ELb1ELb1ELb0EEENS1_21CollectiveEpilogueFwdINS6_IJSA_NS7_ILi512EEESA_EEES9_SC_SE_Li256ELb1ELb1ELb1ELb0EEENS1_36VarlenDynamicPersistentTileSchedulerILi64ELi64ELi256ELi128ELb1ELb1ELb1ELb1ELb0ELb1EEEEEEEEEvNT_6ParamsE,(.L_x_28 - _ZN7cutlass13device_kernelIN5flash11enable_sm90INS1_16FlashAttnFwdSm90INS1_25CollectiveMainloopFwdSm90ILi2EN4cute5tupleIJNS5_1CILi1EEES8_S8_EEENS6_IJNS7_ILi64EEESA_SA_EEELi512ENS_10bfloat16_tEfNS_4arch4Sm90ELb0ELb1ELb1ELb1ELb0ELb0ELb1ELb0ELb0ELb1ELb1ELb0EEENS1_21CollectiveEpilogueFwdINS6_IJSA_NS7_ILi512EEESA_EEES9_SC_SE_Li256ELb1ELb1ELb1ELb0EEENS1_36VarlenDynamicPersistentTileSchedulerILi64ELi64ELi256ELi128ELb1ELb1ELb1ELb1ELb0ELb1EEEEEEEEEvNT_6ParamsE)
        .other          _ZN7cutlass13device_kernelIN5flash11enable_sm90INS1_16FlashAttnFwdSm90INS1_25CollectiveMainloopFwdSm90ILi2EN4cute5tupleIJNS5_1CILi1EEES8_S8_EEENS6_IJNS7_ILi64EEESA_SA_EEELi512ENS_10bfloat16_tEfNS_4arch4Sm90ELb0ELb1ELb1ELb1ELb0ELb0ELb1ELb0ELb0ELb1ELb1ELb0EEENS1_21CollectiveEpilogueFwdINS6_IJSA_NS7_ILi512EEESA_EEES9_SC_SE_Li256ELb1ELb1ELb1ELb0EEENS1_36VarlenDynamicPersistentTileSchedulerILi64ELi64ELi256ELi128ELb1ELb1ELb1ELb1ELb0ELb1EEEEEEEEEvNT_6ParamsE,@"STO_CUDA_ENTRY STV_DEFAULT"
_ZN7cutlass13device_kernelIN5flash11enable_sm90INS1_16FlashAttnFwdSm90INS1_25CollectiveMainloopFwdSm90ILi2EN4cute5tupleIJNS5_1CILi1EEES8_S8_EEENS6_IJNS7_ILi64EEESA_SA_EEELi512ENS_10bfloat16_tEfNS_4arch4Sm90ELb0ELb1ELb1ELb1ELb0ELb0ELb1ELb0ELb0ELb1ELb1ELb0EEENS1_21CollectiveEpilogueFwdINS6_IJSA_NS7_ILi512EEESA_EEES9_SC_SE_Li256ELb1ELb1ELb1ELb0EEENS1_36VarlenDynamicPersistentTileSchedulerILi64ELi64ELi256ELi128ELb1ELb1ELb1ELb1ELb0ELb1EEEEEEEEEvNT_6ParamsE:
[----:B------:R-:W-:Y:S01]  /*0000*/  LDC R1, c[0x0][0x37c] ;  /* 0x0000df00ff017b82 */ /* 0x000fe20000000800 */
[----:B------:R-:W-:Y:S05]  /*0010*/  EXIT ;  /* 0x000000000000794d */ /* 0x000fea0003800000 */
.L_x_10:
        /* <DEDUP_REMOVED lines=14> */
.L_x_28:


//--------------------- .text._ZN7cutlass13device_kernelIN5flash11enable_sm90INS1_16FlashAttnFwdSm90INS1_25CollectiveMainloopFwdSm90ILi2EN4cute5tupleIJNS5_1CILi1EEES8_S8_EEENS6_IJNS7_ILi64EEESA_SA_EEELi512ENS_10bfloat16_tEfNS_4arch4Sm90ELb0ELb1ELb1ELb1ELb0ELb1ELb1ELb0ELb0ELb1ELb1ELb0EEENS1_21CollectiveEpilogueFwdINS6_IJSA_NS7_ILi512EEESA_EEES9_SC_SE_Li256ELb1ELb1ELb1ELb0EEENS1_36VarlenDynamicPersistentTileSchedulerILi64ELi64ELi256ELi128ELb1ELb1ELb1ELb1ELb0ELb1EEEEEEEEEvNT_6ParamsE --------------------------
	.section	.text._ZN7cutlass13device_kernelIN5flash11enable_sm90INS1_16FlashAttnFwdSm90INS1_25CollectiveMainloopFwdSm90ILi2EN4cute5tupleIJNS5_1CILi1EEES8_S8_EEENS6_IJNS7_ILi64EEESA_SA_EEELi512ENS_10bfloat16_tEfNS_4arch4Sm90ELb0ELb1ELb1ELb1ELb0ELb1ELb1ELb0ELb0ELb1ELb1ELb0EEENS1_21CollectiveEpilogueFwdINS6_IJSA_NS7_ILi512EEESA_EEES9_SC_SE_Li256ELb1ELb1ELb1ELb0EEENS1_36VarlenDynamicPersistentTileSchedulerILi64ELi64ELi256ELi128ELb1ELb1ELb1ELb1ELb0ELb1EEEEEEEEEvNT_6ParamsE,"ax",@progbits
	.align	128
.text._ZN7cutlass13device_kernelIN5flash11enable_sm90INS1_16FlashAttnFwdSm90INS1_25CollectiveMainloopFwdSm90ILi2EN4cute5tupleIJNS5_1CILi1EEES8_S8_EEENS6_IJNS7_ILi64EEESA_SA_EEELi512ENS_10bfloat16_tEfNS_4arch4Sm90ELb0ELb1ELb1ELb1ELb0ELb1ELb1ELb0ELb0ELb1ELb1ELb0EEENS1_21CollectiveEpilogueFwdINS6_IJSA_NS7_ILi512EEESA_EEES9_SC_SE_Li256ELb1ELb1ELb1ELb0EEENS1_36VarlenDynamicPersistentTileSchedulerILi64ELi64ELi256ELi128ELb1ELb1ELb1ELb1ELb0ELb1EEEEEEEEEvNT_6ParamsE:
        .type           _ZN7cutlass13device_kernelIN5flash11enable_sm90INS1_16FlashAttnFwdSm90INS1_25CollectiveMainloopFwdSm90ILi2EN4cute5tupleIJNS5_1CILi1EEES8_S8_EEENS6_IJNS7_ILi64EEESA_SA_EEELi512ENS_10bfloat16_tEfNS_4arch4Sm90ELb0ELb1ELb1ELb1ELb0ELb1ELb1ELb0ELb0ELb1ELb1ELb0EEENS1_21CollectiveEpilogueFwdINS6_IJSA_NS7_ILi512EEESA_EEES9_SC_SE_Li256ELb1ELb1ELb1ELb0EEENS1_36VarlenDynamicPersistentTileSchedulerILi64ELi64ELi256ELi128ELb1ELb1ELb1ELb1ELb0ELb1EEEEEEEEEvNT_6ParamsE,@function
        .size           _ZN7cutlass13device_kernelIN5flash11enable_sm90INS1_16FlashAttnFwdSm90INS1_25CollectiveMainloopFwdSm90ILi2EN4cute5tupleIJNS5_1CILi1EEES8_S8_EEENS6_IJNS7_ILi64EEESA_SA_EEELi512ENS_10bfloat16_tEfNS_4arch4Sm90ELb0ELb1ELb1ELb1ELb0ELb1ELb1ELb0ELb0ELb1ELb1ELb0EEENS1_21CollectiveEpilogueFwdINS6_IJSA_NS7_ILi512EEESA_EEES9_SC_SE_Li256ELb1ELb1ELb1ELb0EEENS1_36VarlenDynamicPersistentTileSchedulerILi64ELi64ELi256ELi128ELb1ELb1ELb1ELb1ELb0ELb1EEEEEEEEEvNT_6ParamsE,(.L_x_29 - _ZN7cutlass13device_kernelIN5flash11enable_sm90INS1_16FlashAttnFwdSm90INS1_25CollectiveMainloopFwdSm90ILi2EN4cute5tupleIJNS5_1CILi1EEES8_S8_EEENS6_IJNS7_ILi64EEESA_SA_EEELi512ENS_10bfloat16_tEfNS_4arch4Sm90ELb0ELb1ELb1ELb1ELb0ELb1ELb1ELb0ELb0ELb1ELb1ELb0EEENS1_21CollectiveEpilogueFwdINS6_IJSA_NS7_ILi512EEESA_EEES9_SC_SE_Li256ELb1ELb1ELb1ELb0EEENS1_36VarlenDynamicPersistentTileSchedulerILi64ELi64ELi256ELi128ELb1ELb1ELb1ELb1ELb0ELb1EEEEEEEEEvNT_6ParamsE)
        .other          _ZN7cutlass13device_kernelIN5flash11enable_sm90INS1_16FlashAttnFwdSm90INS1_25CollectiveMainloopFwdSm90ILi2EN4cute5tupleIJNS5_1CILi1EEES8_S8_EEENS6_IJNS7_ILi64EEESA_SA_EEELi512ENS_10bfloat16_tEfNS_4arch4Sm90ELb0ELb1ELb1ELb1ELb0ELb1ELb1ELb0ELb0ELb1ELb1ELb0EEENS1_21CollectiveEpilogueFwdINS6_IJSA_NS7_ILi512EEESA_EEES9_SC_SE_Li256ELb1ELb1ELb1ELb0EEENS1_36VarlenDynamicPersistentTileSchedulerILi64ELi64ELi256ELi128ELb1ELb1ELb1ELb1ELb0ELb1EEEEEEEEEvNT_6ParamsE,@"STO_CUDA_ENTRY STV_DEFAULT"
_ZN7cutlass13device_kernelIN5flash11enable_sm90INS1_16FlashAttnFwdSm90INS1_25CollectiveMainloopFwdSm90ILi2EN4cute5tupleIJNS5_1CILi1EEES8_S8_EEENS6_IJNS7_ILi64EEESA_SA_EEELi512ENS_10bfloat16_tEfNS_4arch4Sm90ELb0ELb1ELb1ELb1ELb0ELb1ELb1ELb0ELb0ELb1ELb1ELb0EEENS1_21CollectiveEpilogueFwdINS6_IJSA_NS7_ILi512EEESA_EEES9_SC_SE_Li256ELb1ELb1ELb1ELb0EEENS1_36VarlenDynamicPersistentTileSchedulerILi64ELi64ELi256ELi128ELb1ELb1ELb1ELb1ELb0ELb1EEEEEEEEEvNT_6ParamsE:
[----:B------:R-:W-:Y:S01]  /*0000*/  LDC R1, c[0x0][0x37c] ;  /* 0x0000df00ff017b82 */ /* 0x000fe20000000800 */
[----:B------:R-:W-:Y:S05]  /*0010*/  EXIT ;  /* 0x000000000000794d */ /* 0x000fea0003800000 */
.L_x_11:
        /* <DEDUP_REMOVED lines=14> */
.L_x_29:


//--------------------- .text._ZN7cutlass13device_kernelIN5flash11enable_sm90INS1_16FlashAttnFwdSm90INS1_25CollectiveMainloopFwdSm90ILi2EN4cute5tupleIJNS5_1CILi1EEES8_S8_EEENS6_IJNS7_ILi64EEESA_SA_EEELi512ENS_10bfloat16_tEfNS_4arch4Sm90ELb1ELb0ELb1ELb0ELb0ELb0ELb0ELb0ELb0ELb1ELb1ELb0EEENS1_21CollectiveEpilogueFwdINS6_IJSA_NS7_ILi512EEESA_EEES9_SC_SE_Li256ELb0ELb1ELb1ELb0EEENS1_19SingleTileSchedulerILb0ELb1ELb1ELi64EEEEEEEEEvNT_6ParamsE --------------------------
	.section	.text._ZN7cutlass13device_kernelIN5flash11enable_sm90INS1_16FlashAttnFwdSm90INS1_25CollectiveMainloopFwdSm90ILi2EN4cute5tupleIJNS5_1CILi1EEES8_S8_EEENS6_IJNS7_ILi64EEESA_SA_EEELi512ENS_10bfloat16_tEfNS_4arch4Sm90ELb1ELb0ELb1ELb0ELb0ELb0ELb0ELb0ELb0ELb1ELb1ELb0EEENS1_21CollectiveEpilogueFwdINS6_IJSA_NS7_ILi512EEESA_EEES9_SC_SE_Li256ELb0ELb1ELb1ELb0EEENS1_19SingleTileSchedulerILb0ELb1ELb1ELi64EEEEEEEEEvNT_6ParamsE,"ax",@progbits
	.align	128
.text._ZN7cutlass13device_kernelIN5flash11enable_sm90INS1_16FlashAttnFwdSm90INS1_25CollectiveMainloopFwdSm90ILi2EN4cute5tupleIJNS5_1CILi1EEES8_S8_EEENS6_IJNS7_ILi64EEESA_SA_EEELi512ENS_10bfloat16_tEfNS_4arch4Sm90ELb1ELb0ELb1ELb0ELb0ELb0ELb0ELb0ELb0ELb1ELb1ELb0EEENS1_21CollectiveEpilogueFwdINS6_IJSA_NS7_ILi512EEESA_EEES9_SC_SE_Li256ELb0ELb1ELb1ELb0EEENS1_19SingleTileSchedulerILb0ELb1ELb1ELi64EEEEEEEEEvNT_6ParamsE:
        .type           _ZN7cutlass13device_kernelIN5flash11enable_sm90INS1_16FlashAttnFwdSm90INS1_25CollectiveMainloopFwdSm90ILi2EN4cute5tupleIJNS5_1CILi1EEES8_S8_EEENS6_IJNS7_ILi64EEESA_SA_EEELi512ENS_10bfloat16_tEfNS_4arch4Sm90ELb1ELb0ELb1ELb0ELb0ELb0ELb0ELb0ELb0ELb1ELb1ELb0EEENS1_21CollectiveEpilogueFwdINS6_IJSA_NS7_ILi512EEESA_EEES9_SC_SE_Li256ELb0ELb1ELb1ELb0EEENS1_19SingleTileSchedulerILb0ELb1ELb1ELi64EEEEEEEEEvNT_6ParamsE,@function
        .size           _ZN7cutlass13device_kernelIN5flash11enable_sm90INS1_16FlashAttnFwdSm90INS1_25CollectiveMainloopFwdSm90ILi2EN4cute5tupleIJNS5_1CILi1EEES8_S8_EEENS6_IJNS7_ILi64EEESA_SA_EEELi512ENS_10bfloat16_tEfNS_4arch4Sm90ELb1ELb0ELb1ELb0ELb0ELb0ELb0ELb0ELb0ELb1ELb1ELb0EEENS1_21CollectiveEpilogueFwdINS6_IJSA_NS7_ILi512EEESA_EEES9_SC_SE_Li256ELb0ELb1ELb1ELb0EEENS1_19SingleTileSchedulerILb0ELb1ELb1ELi64EEEEEEEEEvNT_6ParamsE,(.L_x_30 - _ZN7cutlass13device_kernelIN5flash11enable_sm90INS1_16FlashAttnFwdSm90INS1_25CollectiveMainloopFwdSm90ILi2EN4cute5tupleIJNS5_1CILi1EEES8_S8_EEENS6_IJNS7_ILi64EEESA_SA_EEELi512ENS_10bfloat16_tEfNS_4arch4Sm90ELb1ELb0ELb1ELb0ELb0ELb0ELb0ELb0ELb0ELb1ELb1ELb0EEENS1_21CollectiveEpilogueFwdINS6_IJSA_NS7_ILi512EEESA_EEES9_SC_SE_Li256ELb0ELb1ELb1ELb0EEENS1_19SingleTileSchedulerILb0ELb1ELb1ELi64EEEEEEEEEvNT_6ParamsE)
        .other          _ZN7cutlass13device_kernelIN5flash11enable_sm90INS1_16FlashAttnFwdSm90INS1_25CollectiveMainloopFwdSm90ILi2EN4cute5tupleIJNS5_1CILi1EEES8_S8_EEENS6_IJNS7_ILi64EEESA_SA_EEELi512ENS_10bfloat16_tEfNS_4arch4Sm90ELb1ELb0ELb1ELb0ELb0ELb0ELb0ELb0ELb0ELb1ELb1ELb0EEENS1_21CollectiveEpilogueFwdINS6_IJSA_NS7_ILi512EEESA_EEES9_SC_SE_Li256ELb0ELb1ELb1ELb0EEENS1_19SingleTileSchedulerILb0ELb1ELb1ELi64EEEEEEEEEvNT_6ParamsE,@"STO_CUDA_ENTRY STV_DEFAULT"
_ZN7cutlass13device_kernelIN5flash11enable_sm90INS1_16FlashAttnFwdSm90INS1_25CollectiveMainloopFwdSm90ILi2EN4cute5tupleIJNS5_1CILi1EEES8_S8_EEENS6_IJNS7_ILi64EEESA_SA_EEELi512ENS_10bfloat16_tEfNS_4arch4Sm90ELb1ELb0ELb1ELb0ELb0ELb0ELb0ELb0ELb0ELb1ELb1ELb0EEENS1_21CollectiveEpilogueFwdINS6_IJSA_NS7_ILi512EEESA_EEES9_SC_SE_Li256ELb0ELb1ELb1ELb0EEENS1_19SingleTileSchedulerILb0ELb1ELb1ELi64EEEEEEEEEvNT_6ParamsE:
[----:B------:R-:W-:Y:S01]  /*0000*/  LDC R1, c[0x0][0x37c] ;  /* 0x0000df00ff017b82 */ /* 0x000fe20000000800 */
[----:B------:R-:W-:Y:S05]  /*0010*/  EXIT ;  /* 0x000000000000794d */ /* 0x000fea0003800000 */
.L_x_12:
        /* <DEDUP_REMOVED lines=14> */
.L_x_30:


//--------------------- .text._ZN7cutlass13device_kernelIN5flash11enable_sm90INS1_16FlashAttnFwdSm90INS1_25CollectiveMainloopFwdSm90ILi2EN4cute5tupleIJNS5_1CILi1EEES8_S8_EEENS6_IJNS7_ILi64EEESA_SA_EEELi512ENS_10bfloat16_tEfNS_4arch4Sm90ELb1ELb0ELb1ELb0ELb0ELb0ELb1ELb0ELb0ELb1ELb1ELb0EEENS1_21CollectiveEpilogueFwdINS6_IJSA_NS7_ILi512EEESA_EEES9_SC_SE_Li256ELb0ELb1ELb1ELb0EEENS1_19SingleTileSchedulerILb0ELb1ELb1ELi64EEEEEEEEEvNT_6ParamsE --------------------------
	.section	.text._ZN7cutlass13device_kernelIN5flash11enable_sm90INS1_16FlashAttnFwdSm90INS1_25CollectiveMainloopFwdSm90ILi2EN4cute5tupleIJNS5_1CILi1EEES8_S8_EEENS6_IJNS7_ILi64EEESA_SA_EEELi512ENS_10bfloat16_tEfNS_4arch4Sm90ELb1ELb0ELb1ELb0ELb0ELb0ELb1ELb0ELb0ELb1ELb1ELb0EEENS1_21CollectiveEpilogueFwdINS6_IJSA_NS7_ILi512EEESA_EEES9_SC_SE_Li256ELb0ELb1ELb1ELb0EEENS1_19SingleTileSchedulerILb0ELb1ELb1ELi64EEEEEEEEEvNT_6ParamsE,"ax",@progbits
	.align	128
.text._ZN7cutlass13device_kernelIN5flash11enable_sm90INS1_16FlashAttnFwdSm90INS1_25CollectiveMainloopFwdSm90ILi2EN4cute5tupleIJNS5_1CILi1EEES8_S8_EEENS6_IJNS7_ILi64EEESA_SA_EEELi512ENS_10bfloat16_tEfNS_4arch4Sm90ELb1ELb0ELb1ELb0ELb0ELb0ELb1ELb0ELb0ELb1ELb1ELb0EEENS1_21CollectiveEpilogueFwdINS6_IJSA_NS7_ILi512EEESA_EEES9_SC_SE_Li256ELb0ELb1ELb1ELb0EEENS1_19SingleTileSchedulerILb0ELb1ELb1ELi64EEEEEEEEEvNT_6ParamsE:
        .type           _ZN7cutlass13device_kernelIN5flash11enable_sm90INS1_16FlashAttnFwdSm90INS1_25CollectiveMainloopFwdSm90ILi2EN4cute5tupleIJNS5_1CILi1EEES8_S8_EEENS6_IJNS7_ILi64EEESA_SA_EEELi512ENS_10bfloat16_tEfNS_4arch4Sm90ELb1ELb0ELb1ELb0ELb0ELb0ELb1ELb0ELb0ELb1ELb1ELb0EEENS1_21CollectiveEpilogueFwdINS6_IJSA_NS7_ILi512EEESA_EEES9_SC_SE_Li256ELb0ELb1ELb1ELb0EEENS1_19SingleTileSchedulerILb0ELb1ELb1ELi64EEEEEEEEEvNT_6ParamsE,@function
        .size           _ZN7cutlass13device_kernelIN5flash11enable_sm90INS1_16FlashAttnFwdSm90INS1_25CollectiveMainloopFwdSm90ILi2EN4cute5tupleIJNS5_1CILi1EEES8_S8_EEENS6_IJNS7_ILi64EEESA_SA_EEELi512ENS_10bfloat16_tEfNS_4arch4Sm90ELb1ELb0ELb1ELb0ELb0ELb0ELb1ELb0ELb0ELb1ELb1ELb0EEENS1_21CollectiveEpilogueFwdINS6_IJSA_NS7_ILi512EEESA_EEES9_SC_SE_Li256ELb0ELb1ELb1ELb0EEENS1_19SingleTileSchedulerILb0ELb1ELb1ELi64EEEEEEEEEvNT_6ParamsE,(.L_x_31 - _ZN7cutlass13device_kernelIN5flash11enable_sm90INS1_16FlashAttnFwdSm90INS1_25CollectiveMainloopFwdSm90ILi2EN4cute5tupleIJNS5_1CILi1EEES8_S8_EEENS6_IJNS7_ILi64EEESA_SA_EEELi512ENS_10bfloat16_tEfNS_4arch4Sm90ELb1ELb0ELb1ELb0ELb0ELb0ELb1ELb0ELb0ELb1ELb1ELb0EEENS1_21CollectiveEpilogueFwdINS6_IJSA_NS7_ILi512EEESA_EEES9_SC_SE_Li256ELb0ELb1ELb1ELb0EEENS1_19SingleTileSchedulerILb0ELb1ELb1ELi64EEEEEEEEEvNT_6ParamsE)
        .other          _ZN7cutlass13device_kernelIN5flash11enable_sm90INS1_16FlashAttnFwdSm90INS1_25CollectiveMainloopFwdSm90ILi2EN4cute5tupleIJNS5_1CILi1EEES8_S8_EEENS6_IJNS7_ILi64EEESA_SA_EEELi512ENS_10bfloat16_tEfNS_4arch4Sm90ELb1ELb0ELb1ELb0ELb0ELb0ELb1ELb0ELb0ELb1ELb1ELb0EEENS1_21CollectiveEpilogueFwdINS6_IJSA_NS7_ILi512EEESA_EEES9_SC_SE_Li256ELb0ELb1ELb1ELb0EEENS1_19SingleTileSchedulerILb0ELb1ELb1ELi64EEEEEEEEEvNT_6ParamsE,@"STO_CUDA_ENTRY STV_DEFAULT"
_ZN7cutlass13device_kernelIN5flash11enable_sm90INS1_16FlashAttnFwdSm90INS1_25CollectiveMainloopFwdSm90ILi2EN4cute5tupleIJNS5_1CILi1EEES8_S8_EEENS6_IJNS7_ILi64EEESA_SA_EEELi512ENS_10bfloat16_tEfNS_4arch4Sm90ELb1ELb0ELb1ELb0ELb0ELb0ELb1ELb0ELb0ELb1ELb1ELb0EEENS1_21CollectiveEpilogueFwdINS6_IJSA_NS7_ILi512EEESA_EEES9_SC_SE_Li256ELb0ELb1ELb1ELb0EEENS1_19SingleTileSchedulerILb0ELb1ELb1ELi64EEEEEEEEEvNT_6ParamsE:
[----:B------:R-:W-:Y:S01]  /*0000*/  LDC R1, c[0x0][0x37c] ;  /* 0x0000df00ff017b82 */ /* 0x000fe20000000800 */
[----:B------:R-:W-:Y:S05]  /*0010*/  EXIT ;  /* 0x000000000000794d */ /* 0x000fea0003800000 */
.L_x_13:
        /* <DEDUP_REMOVED lines=14> */
.L_x_31:


//--------------------- .text._ZN7cutlass13device_kernelIN5flash11enable_sm90INS1_16FlashAttnFwdSm90INS1_25CollectiveMainloopFwdSm90ILi2EN4cute5tupleIJNS5_1CILi1EEES8_S8_EEENS6_IJNS7_ILi64EEESA_SA_EEELi512ENS_10bfloat16_tEfNS_4arch4Sm90ELb1ELb0ELb1ELb1ELb0ELb0ELb0ELb0ELb0ELb1ELb1ELb0EEENS1_21CollectiveEpilogueFwdINS6_IJSA_NS7_ILi512EEESA_EEES9_SC_SE_Li256ELb1ELb1ELb1ELb0EEENS1_36VarlenDynamicPersistentTileSchedulerILi64ELi64ELi256ELi128ELb1ELb1ELb1ELb1ELb1ELb1EEEEEEEEEvNT_6ParamsE --------------------------
	.section	.text._ZN7cutlass13device_kernelIN5flash11enable_sm90INS1_16FlashAttnFwdSm90INS1_25CollectiveMainloopFwdSm90ILi2EN4cute5tupleIJNS5_1CILi1EEES8_S8_EEENS6_IJNS7_ILi64EEESA_SA_EEELi512ENS_10bfloat16_tEfNS_4arch4Sm90ELb1ELb0ELb1ELb1ELb0ELb0ELb0ELb0ELb0ELb1ELb1ELb0EEENS1_21CollectiveEpilogueFwdINS6_IJSA_NS7_ILi512EEESA_EEES9_SC_SE_Li256ELb1ELb1ELb1ELb0EEENS1_36VarlenDynamicPersistentTileSchedulerILi64ELi64ELi256ELi128ELb1ELb1ELb1ELb1ELb1ELb1EEEEEEEEEvNT_6ParamsE,"ax",@progbits
	.align	128
.text._ZN7cutlass13device_kernelIN5flash11enable_sm90INS1_16FlashAttnFwdSm90INS1_25CollectiveMainloopFwdSm90ILi2EN4cute5tupleIJNS5_1CILi1EEES8_S8_EEENS6_IJNS7_ILi64EEESA_SA_EEELi512ENS_10bfloat16_tEfNS_4arch4Sm90ELb1ELb0ELb1ELb1ELb0ELb0ELb0ELb0ELb0ELb1ELb1ELb0EEENS1_21CollectiveEpilogueFwdINS6_IJSA_NS7_ILi512EEESA_EEES9_SC_SE_Li256ELb1ELb1ELb1ELb0EEENS1_36VarlenDynamicPersistentTileSchedulerILi64ELi64ELi256ELi128ELb1ELb1ELb1ELb1ELb1ELb1EEEEEEEEEvNT_6ParamsE:
        .type           _ZN7cutlass13device_kernelIN5flash11enable_sm90INS1_16FlashAttnFwdSm90INS1_25CollectiveMainloopFwdSm90ILi2EN4cute5tupleIJNS5_1CILi1EEES8_S8_EEENS6_IJNS7_ILi64EEESA_SA_EEELi512ENS_10bfloat16_tEfNS_4arch4Sm90ELb1ELb0ELb1ELb1ELb0ELb0ELb0ELb0ELb0ELb1ELb1ELb0EEENS1_21CollectiveEpilogueFwdINS6_IJSA_NS7_ILi512EEESA_EEES9_SC_SE_Li256ELb1ELb1ELb1ELb0EEENS1_36VarlenDynamicPersistentTileSchedulerILi64ELi64ELi256ELi128ELb1ELb1ELb1ELb1ELb1ELb1EEEEEEEEEvNT_6ParamsE,@function
        .size           _ZN7cutlass13device_kernelIN5flash11enable_sm90INS1_16FlashAttnFwdSm90INS1_25CollectiveMainloopFwdSm90ILi2EN4cute5tupleIJNS5_1CILi1EEES8_S8_EEENS6_IJNS7_ILi64EEESA_SA_EEELi512ENS_10bfloat16_tEfNS_4arch4Sm90ELb1ELb0ELb1ELb1ELb0ELb0ELb0ELb0ELb0ELb1ELb1ELb0EEENS1_21CollectiveEpilogueFwdINS6_IJSA_NS7_ILi512EEESA_EEES9_SC_SE_Li256ELb1ELb1ELb1ELb0EEENS1_36VarlenDynamicPersistentTileSchedulerILi64ELi64ELi256ELi128ELb1ELb1ELb1ELb1ELb1ELb1EEEEEEEEEvNT_6ParamsE,(.L_x_32 - _ZN7cutlass13device_kernelIN5flash11enable_sm90INS1_16FlashAttnFwdSm90INS1_25CollectiveMainloopFwdSm90ILi2EN4cute5tupleIJNS5_1CILi1EEES8_S8_EEENS6_IJNS7_ILi64EEESA_SA_EEELi512ENS_10bfloat16_tEfNS_4arch4Sm90ELb1ELb0ELb1ELb1ELb0ELb0ELb0ELb0ELb0ELb1ELb1ELb0EEENS1_21CollectiveEpilogueFwdINS6_IJSA_NS7_ILi512EEESA_EEES9_SC_SE_Li256ELb1ELb1ELb1ELb0EEENS1_36VarlenDynamicPersistentTileSchedulerILi64ELi64ELi256ELi128ELb1ELb1ELb1ELb1ELb1ELb1EEEEEEEEEvNT_6ParamsE)
        .other          _ZN7cutlass13device_kernelIN5flash11enable_sm90INS1_16FlashAttnFwdSm90INS1_25CollectiveMainloopFwdSm90ILi2EN4cute5tupleIJNS5_1CILi1EEES8_S8_EEENS6_IJNS7_ILi64EEESA_SA_EEELi512ENS_10bfloat16_tEfNS_4arch4Sm90ELb1ELb0ELb1ELb1ELb0ELb0ELb0ELb0ELb0ELb1ELb1ELb0EEENS1_21CollectiveEpilogueFwdINS6_IJSA_NS7_ILi512EEESA_EEES9_SC_SE_Li256ELb1ELb1ELb1ELb0EEENS1_36VarlenDynamicPersistentTileSchedulerILi64ELi64ELi256ELi128ELb1ELb1ELb1ELb1ELb1ELb1EEEEEEEEEvNT_6ParamsE,@"STO_CUDA_ENTRY STV_DEFAULT"
_ZN7cutlass13device_kernelIN5flash11enable_sm90INS1_16FlashAttnFwdSm90INS1_25CollectiveMainloopFwdSm90ILi2EN4cute5tupleIJNS5_1CILi1EEES8_S8_EEENS6_IJNS7_ILi64EEESA_SA_EEELi512ENS_10bfloat16_tEfNS_4arch4Sm90ELb1ELb0ELb1ELb1ELb0ELb0ELb0ELb0ELb0ELb1ELb1ELb0EEENS1_21CollectiveEpilogueFwdINS6_IJSA_NS7_ILi512EEESA_EEES9_SC_SE_Li256ELb1ELb1ELb1ELb0EEENS1_36VarlenDynamicPersistentTileSchedulerILi64ELi64ELi256ELi128ELb1ELb1ELb1ELb1ELb1ELb1EEEEEEEEEvNT_6ParamsE:
[----:B------:R-:W-:Y:S01]  /*0000*/  LDC R1, c[0x0][0x37c] ;  /* 0x0000df00ff017b82 */ /* 0x000fe20000000800 */
[----:B------:R-:W-:Y:S05]  /*0010*/  EXIT ;  /* 0x000000000000794d */ /* 0x000fea0003800000 */
.L_x_14:
        /* <DEDUP_REMOVED lines=14> */
.L_x_32:


//--------------------- .text._ZN7cutlass13device_kernelIN5flash11enable_sm90INS1_16FlashAttnFwdSm90INS1_25CollectiveMainloopFwdSm90ILi2EN4cute5tupleIJNS5_1CILi1EEES8_S8_EEENS6_IJNS7_ILi64EEESA_SA_EEELi512ENS_10bfloat16_tEfNS_4arch4Sm90ELb1ELb0ELb1ELb1ELb0ELb1ELb0ELb0ELb0ELb1ELb1ELb0EEENS1_21CollectiveEpilogueFwdINS6_IJSA_NS7_ILi512EEESA_EEES9_SC_SE_Li256ELb1ELb1ELb1ELb0EEENS1_36VarlenDynamicPersistentTileSchedulerILi64ELi64ELi256ELi128ELb1ELb1ELb1ELb1ELb1ELb1EEEEEEEEEvNT_6ParamsE --------------------------
	.section	.text._ZN7cutlass13device_kernelIN5flash11enable_sm90INS1_16FlashAttnFwdSm90INS1_25CollectiveMainloopFwdSm90ILi2EN4cute5tupleIJNS5_1CILi1EEES8_S8_EEENS6_IJNS7_ILi64EEESA_SA_EEELi512ENS_10bfloat16_tEfNS_4arch4Sm90ELb1ELb0ELb1ELb1ELb0ELb1ELb0ELb0ELb0ELb1ELb1ELb0EEENS1_21CollectiveEpilogueFwdINS6_IJSA_NS7_ILi512EEESA_EEES9_SC_SE_Li256ELb1ELb1ELb1ELb0EEENS1_36VarlenDynamicPersistentTileSchedulerILi64ELi64ELi256ELi128ELb1ELb1ELb1ELb1ELb1ELb1EEEEEEEEEvNT_6ParamsE,"ax",@progbits
	.align	128
.text._ZN7cutlass13device_kernelIN5flash11enable_sm90INS1_16FlashAttnFwdSm90INS1_25CollectiveMainloopFwdSm90ILi2EN4cute5tupleIJNS5_1CILi1EEES8_S8_EEENS6_IJNS7_ILi64EEESA_SA_EEELi512ENS_10bfloat16_tEfNS_4arch4Sm90ELb1ELb0ELb1ELb1ELb0ELb1ELb0ELb0ELb0ELb1ELb1ELb0EEENS1_21CollectiveEpilogueFwdINS6_IJSA_NS7_ILi512EEESA_EEES9_SC_SE_Li256ELb1ELb1ELb1ELb0EEENS1_36VarlenDynamicPersistentTileSchedulerILi64ELi64ELi256ELi128ELb1ELb1ELb1ELb1ELb1ELb1EEEEEEEEEvNT_6ParamsE:
        .type           _ZN7cutlass13device_kernelIN5flash11enable_sm90INS1_16FlashAttnFwdSm90INS1_25CollectiveMainloopFwdSm90ILi2EN4cute5tupleIJNS5_1CILi1EEES8_S8_EEENS6_IJNS7_ILi64EEESA_SA_EEELi512ENS_10bfloat16_tEfNS_4arch4Sm90ELb1ELb0ELb1ELb1ELb0ELb1ELb0ELb0ELb0ELb1ELb1ELb0EEENS1_21CollectiveEpilogueFwdINS6_IJSA_NS7_ILi512EEESA_EEES9_SC_SE_Li256ELb1ELb1ELb1ELb0EEENS1_36VarlenDynamicPersistentTileSchedulerILi64ELi64ELi256ELi128ELb1ELb1ELb1ELb1ELb1ELb1EEEEEEEEEvNT_6ParamsE,@function
        .size           _ZN7cutlass13device_kernelIN5flash11enable_sm90INS1_16FlashAttnFwdSm90INS1_25CollectiveMainloopFwdSm90ILi2EN4cute5tupleIJNS5_1CILi1EEES8_S8_EEENS6_IJNS7_ILi64EEESA_SA_EEELi512ENS_10bfloat16_tEfNS_4arch4Sm90ELb1ELb0ELb1ELb1ELb0ELb1ELb0ELb0ELb0ELb1ELb1ELb0EEENS1_21CollectiveEpilogueFwdINS6_IJSA_NS7_ILi512EEESA_EEES9_SC_SE_Li256ELb1ELb1ELb1ELb0EEENS1_36VarlenDynamicPersistentTileSchedulerILi64ELi64ELi256ELi128ELb1ELb1ELb1ELb1ELb1ELb1EEEEEEEEEvNT_6ParamsE,(.L_x_33 - _ZN7cutlass13device_kernelIN5flash11enable_sm90INS1_16FlashAttnFwdSm90INS1_25CollectiveMainloopFwdSm90ILi2EN4cute5tupleIJNS5_1CILi1EEES8_S8_EEENS6_IJNS7_ILi64EEESA_SA_EEELi512ENS_10bfloat16_tEfNS_4arch4Sm90ELb1ELb0ELb1ELb1ELb0ELb1ELb0ELb0ELb0ELb1ELb1ELb0EEENS1_21CollectiveEpilogueFwdINS6_IJSA_NS7_ILi512EEESA_EEES9_SC_SE_Li256ELb1ELb1ELb1ELb0EEENS1_36VarlenDynamicPersistentTileSchedulerILi64ELi64ELi256ELi128ELb1ELb1ELb1ELb1ELb1ELb1EEEEEEEEEvNT_6ParamsE)
        .other          _ZN7cutlass13device_kernelIN5flash11enable_sm90INS1_16FlashAttnFwdSm90INS1_25CollectiveMainloopFwdSm90ILi2EN4cute5tupleIJNS5_1CILi1EEES8_S8_EEENS6_IJNS7_ILi64EEESA_SA_EEELi512ENS_10bfloat16_tEfNS_4arch4Sm90ELb1ELb0ELb1ELb1ELb0ELb1ELb0ELb0ELb0ELb1ELb1ELb0EEENS1_21CollectiveEpilogueFwdINS6_IJSA_NS7_ILi512EEESA_EEES9_SC_SE_Li256ELb1ELb1ELb1ELb0EEENS1_36VarlenDynamicPersistentTileSchedulerILi64ELi64ELi256ELi128ELb1ELb1ELb1ELb1ELb1ELb1EEEEEEEEEvNT_6ParamsE,@"STO_CUDA_ENTRY STV_DEFAULT"
_ZN7cutlass13device_kernelIN5flash11enable_sm90INS1_16FlashAttnFwdSm90INS1_25CollectiveMainloopFwdSm90ILi2EN4cute5tupleIJNS5_1CILi1EEES8_S8_EEENS6_IJNS7_ILi64EEESA_SA_EEELi512ENS_10bfloat16_tEfNS_4arch4Sm90ELb1ELb0ELb1ELb1ELb0ELb1ELb0ELb0ELb0ELb1ELb1ELb0EEENS1_21CollectiveEpilogueFwdINS6_IJSA_NS7_ILi512EEESA_EEES9_SC_SE_Li256ELb1ELb1ELb1ELb0EEENS1_36VarlenDynamicPersistentTileSchedulerILi64ELi64ELi256ELi128ELb1ELb1ELb1ELb1ELb1ELb1EEEEEEEEEvNT_6ParamsE:
[----:B------:R-:W-:Y:S01]  /*0000*/  LDC R1, c[0x0][0x37c] ;  /* 0x0000df00ff017b82 */ /* 0x000fe20000000800 */
[----:B------:R-:W-:Y:S05]  /*0010*/  EXIT ;  /* 0x000000000000794d */ /* 0x000fea0003800000 */
.L_x_15:
        /* <DEDUP_REMOVED lines=14> */
.L_x_33:


//--------------------- .text._ZN7cutlass13device_kernelIN5flash11enable_sm90INS1_16FlashAttnFwdSm90INS1_25CollectiveMainloopFwdSm90ILi2EN4cute5tupleIJNS5_1CILi1EEES8_S8_EEENS6_IJNS7_ILi64EEESA_SA_EEELi512ENS_10bfloat16_tEfNS_4arch4Sm90ELb1ELb0ELb1ELb1ELb0ELb0ELb1ELb0ELb0ELb1ELb1ELb0EEENS1_21CollectiveEpilogueFwdINS6_IJSA_NS7_ILi512EEESA_EEES9_SC_SE_Li256ELb1ELb1ELb1ELb0EEENS1_36VarlenDynamicPersistentTileSchedulerILi64ELi64ELi256ELi128ELb1ELb1ELb1ELb1ELb1ELb1EEEEEEEEEvNT_6ParamsE --------------------------
	.section	.text._ZN7cutlass13device_kernelIN5flash11enable_sm90INS1_16FlashAttnFwdSm90INS1_25CollectiveMainloopFwdSm90ILi2EN4cute5tupleIJNS5_1CILi1EEES8_S8_EEENS6_IJNS7_ILi64EEESA_SA_EEELi512ENS_10bfloat16_tEfNS_4arch4Sm90ELb1ELb0ELb1ELb1ELb0ELb0ELb1ELb0ELb0ELb1ELb1ELb0EEENS1_21CollectiveEpilogueFwdINS6_IJSA_NS7_ILi512EEESA_EEES9_SC_SE_Li256ELb1ELb1ELb1ELb0EEENS1_36VarlenDynamicPersistentTileSchedulerILi64ELi64ELi256ELi128ELb1ELb1ELb1ELb1ELb1ELb1EEEEEEEEEvNT_6ParamsE,"ax",@progbits
	.align	128
.text._ZN7cutlass13device_kernelIN5flash11enable_sm90INS1_16FlashAttnFwdSm90INS1_25CollectiveMainloopFwdSm90ILi2EN4cute5tupleIJNS5_1CILi1EEES8_S8_EEENS6_IJNS7_ILi64EEESA_SA_EEELi512ENS_10bfloat16_tEfNS_4arch4Sm90ELb1ELb0ELb1ELb1ELb0ELb0ELb1ELb0ELb0ELb1ELb1ELb0EEENS1_21CollectiveEpilogueFwdINS6_IJSA_NS7_ILi512EEESA_EEES9_SC_SE_Li256ELb1ELb1ELb1ELb0EEENS1_36VarlenDynamicPersistentTileSchedulerILi64ELi64ELi256ELi128ELb1ELb1ELb1ELb1ELb1ELb1EEEEEEEEEvNT_6ParamsE:
        .type           _ZN7cutlass13device_kernelIN5flash11enable_sm90INS1_16FlashAttnFwdSm90INS1_25CollectiveMainloopFwdSm90ILi2EN4cute5tupleIJNS5_1CILi1EEES8_S8_EEENS6_IJNS7_ILi64EEESA_SA_EEELi512ENS_10bfloat16_tEfNS_4arch4Sm90ELb1ELb0ELb1ELb1ELb0ELb0ELb1ELb0ELb0ELb1ELb1ELb0EEENS1_21CollectiveEpilogueFwdINS6_IJSA_NS7_ILi512EEESA_EEES9_SC_SE_Li256ELb1ELb1ELb1ELb0EEENS1_36VarlenDynamicPersistentTileSchedulerILi64ELi64ELi256ELi128ELb1ELb1ELb1ELb1ELb1ELb1EEEEEEEEEvNT_6ParamsE,@function
        .size           _ZN7cutlass13device_kernelIN5flash11enable_sm90INS1_16FlashAttnFwdSm90INS1_25CollectiveMainloopFwdSm90ILi2EN4cute5tupleIJNS5_1CILi1EEES8_S8_EEENS6_IJNS7_ILi64EEESA_SA_EEELi512ENS_10bfloat16_tEfNS_4arch4Sm90ELb1ELb0ELb1ELb1ELb0ELb0ELb1ELb0ELb0ELb1ELb1ELb0EEENS1_21CollectiveEpilogueFwdINS6_IJSA_NS7_ILi512EEESA_EEES9_SC_SE_Li256ELb1ELb1ELb1ELb0EEENS1_36VarlenDynamicPersistentTileSchedulerILi64ELi64ELi256ELi128ELb1ELb1ELb1ELb1ELb1ELb1EEEEEEEEEvNT_6ParamsE,(.L_x_34 - _ZN7cutlass13device_kernelIN5flash11enable_sm90INS1_16FlashAttnFwdSm90INS1_25CollectiveMainloopFwdSm90ILi2EN4cute5tupleIJNS5_1CILi1EEES8_S8_EEENS6_IJNS7_ILi64EEESA_SA_EEELi512ENS_10bfloat16_tEfNS_4arch4Sm90ELb1ELb0ELb1ELb1ELb0ELb0ELb1ELb0ELb0ELb1ELb1ELb0EEENS1_21CollectiveEpilogueFwdINS6_IJSA_NS7_ILi512EEESA_EEES9_SC_SE_Li256ELb1ELb1ELb1ELb0EEENS1_36VarlenDynamicPersistentTileSchedulerILi64ELi64ELi256ELi128ELb1ELb1ELb1ELb1ELb1ELb1EEEEEEEEEvNT_6ParamsE)
        .other          _ZN7cutlass13device_kernelIN5flash11enable_sm90INS1_16FlashAttnFwdSm90INS1_25CollectiveMainloopFwdSm90ILi2EN4cute5tupleIJNS5_1CILi1EEES8_S8_EEENS6_IJNS7_ILi64EEESA_SA_EEELi512ENS_10bfloat16_tEfNS_4arch4Sm90ELb1ELb0ELb1ELb1ELb0ELb0ELb1ELb0ELb0ELb1ELb1ELb0EEENS1_21CollectiveEpilogueFwdINS6_IJSA_NS7_ILi512EEESA_EEES9_SC_SE_Li256ELb1ELb1ELb1ELb0EEENS1_36VarlenDynamicPersistentTileSchedulerILi64ELi64ELi256ELi128ELb1ELb1ELb1ELb1ELb1ELb1EEEEEEEEEvNT_6ParamsE,@"STO_CUDA_ENTRY STV_DEFAULT"
_ZN7cutlass13device_kernelIN5flash11enable_sm90INS1_16FlashAttnFwdSm90INS1_25CollectiveMainloopFwdSm90ILi2EN4cute5tupleIJNS5_1CILi1EEES8_S8_EEENS6_IJNS7_ILi64EEESA_SA_EEELi512ENS_10bfloat16_tEfNS_4arch4Sm90ELb1ELb0ELb1ELb1ELb0ELb0ELb1ELb0ELb0ELb1ELb1ELb0EEENS1_21CollectiveEpilogueFwdINS6_IJSA_NS7_ILi512EEESA_EEES9_SC_SE_Li256ELb1ELb1ELb1ELb0EEENS1_36VarlenDynamicPersistentTileSchedulerILi64ELi64ELi256ELi128ELb1ELb1ELb1ELb1ELb1ELb1EEEEEEEEEvNT_6ParamsE:
[----:B------:R-:W-:Y:S01]  /*0000*/  LDC R1, c[0x0][0x37c] ;  /* 0x0000df00ff017b82 */ /* 0x000fe20000000800 */
[----:B------:R-:W-:Y:S05]  /*0010*/  EXIT ;  /* 0x000000000000794d */ /* 0x000fea0003800000 */
.L_x_16:
        /* <DEDUP_REMOVED lines=14> */
.L_x_34:


//--------------------- .text._ZN7cutlass13device_kernelIN5flash11enable_sm90INS1_16FlashAttnFwdSm90INS1_25CollectiveMainloopFwdSm90ILi2EN4cute5tupleIJNS5_1CILi1EEES8_S8_EEENS6_IJNS7_ILi64EEESA_SA_EEELi512ENS_10bfloat16_tEfNS_4arch4Sm90ELb1ELb0ELb1ELb1ELb0ELb1ELb1ELb0ELb0ELb1ELb1ELb0EEENS1_21CollectiveEpilogueFwdINS6_IJSA_NS7_ILi512EEESA_EEES9_SC_SE_Li256ELb1ELb1ELb1ELb0EEENS1_36VarlenDynamicPersistentTileSchedulerILi64ELi64ELi256ELi128ELb1ELb1ELb1ELb1ELb1ELb1EEEEEEEEEvNT_6ParamsE --------------------------
	.section	.text._ZN7cutlass13device_kernelIN5flash11enable_sm90INS1_16FlashAttnFwdSm90INS1_25CollectiveMainloopFwdSm90ILi2EN4cute5tupleIJNS5_1CILi1EEES8_S8_EEENS6_IJNS7_ILi64EEESA_SA_EEELi512ENS_10bfloat16_tEfNS_4arch4Sm90ELb1ELb0ELb1ELb1ELb0ELb1ELb1ELb0ELb0ELb1ELb1ELb0EEENS1_21CollectiveEpilogueFwdINS6_IJSA_NS7_ILi512EEESA_EEES9_SC_SE_Li256ELb1ELb1ELb1ELb0EEENS1_36VarlenDynamicPersistentTileSchedulerILi64ELi64ELi256ELi128ELb1ELb1ELb1ELb1ELb1ELb1EEEEEEEEEvNT_6ParamsE,"ax",@progbits
	.align	128
.text._ZN7cutlass13device_kernelIN5flash11enable_sm90INS1_16FlashAttnFwdSm90INS1_25CollectiveMainloopFwdSm90ILi2EN4cute5tupleIJNS5_1CILi1EEES8_S8_EEENS6_IJNS7_ILi64EEESA_SA_EEELi512ENS_10bfloat16_tEfNS_4arch4Sm90ELb1ELb0ELb1ELb1ELb0ELb1ELb1ELb0ELb0ELb1ELb1ELb0EEENS1_21CollectiveEpilogueFwdINS6_IJSA_NS7_ILi512EEESA_EEES9_SC_SE_Li256ELb1ELb1ELb1ELb0EEENS1_36VarlenDynamicPersistentTileSchedulerILi64ELi64ELi256ELi128ELb1ELb1ELb1ELb1ELb1ELb1EEEEEEEEEvNT_6ParamsE:
        .type           _ZN7cutlass13device_kernelIN5flash11enable_sm90INS1_16FlashAttnFwdSm90INS1_25CollectiveMainloopFwdSm90ILi2EN4cute5tupleIJNS5_1CILi1EEES8_S8_EEENS6_IJNS7_ILi64EEESA_SA_EEELi512ENS_10bfloat16_tEfNS_4arch4Sm90ELb1ELb0ELb1ELb1ELb0ELb1ELb1ELb0ELb0ELb1ELb1ELb0EEENS1_21CollectiveEpilogueFwdINS6_IJSA_NS7_ILi512EEESA_EEES9_SC_SE_Li256ELb1ELb1ELb1ELb0EEENS1_36VarlenDynamicPersistentTileSchedulerILi64ELi64ELi256ELi128ELb1ELb1ELb1ELb1ELb1ELb1EEEEEEEEEvNT_6ParamsE,@function
        .size           _ZN7cutlass13device_kernelIN5flash11enable_sm90INS1_16FlashAttnFwdSm90INS1_25CollectiveMainloopFwdSm90ILi2EN4cute5tupleIJNS5_1CILi1EEES8_S8_EEENS6_IJNS7_ILi64EEESA_SA_EEELi512ENS_10bfloat16_tEfNS_4arch4Sm90ELb1ELb0ELb1ELb1ELb0ELb1ELb1ELb0ELb0ELb1ELb1ELb0EEENS1_21CollectiveEpilogueFwdINS6_IJSA_NS7_ILi512EEESA_EEES9_SC_SE_Li256ELb1ELb1ELb1ELb0EEENS1_36VarlenDynamicPersistentTileSchedulerILi64ELi64ELi256ELi128ELb1ELb1ELb1ELb1ELb1ELb1EEEEEEEEEvNT_6ParamsE,(.L_x_35 - _ZN7cutlass13device_kernelIN5flash11enable_sm90INS1_16FlashAttnFwdSm90INS1_25CollectiveMainloopFwdSm90ILi2EN4cute5tupleIJNS5_1CILi1EEES8_S8_EEENS6_IJNS7_ILi64EEESA_SA_EEELi512ENS_10bfloat16_tEfNS_4arch4Sm90ELb1ELb0ELb1ELb1ELb0ELb1ELb1ELb0ELb0ELb1ELb1ELb0EEENS1_21CollectiveEpilogueFwdINS6_IJSA_NS7_ILi512EEESA_EEES9_SC_SE_Li256ELb1ELb1ELb1ELb0EEENS1_36VarlenDynamicPersistentTileSchedulerILi64ELi64ELi256ELi128ELb1ELb1ELb1ELb1ELb1ELb1EEEEEEEEEvNT_6ParamsE)
        .other          _ZN7cutlass13device_kernelIN5flash11enable_sm90INS1_16FlashAttnFwdSm90INS1_25CollectiveMainloopFwdSm90ILi2EN4cute5tupleIJNS5_1CILi1EEES8_S8_EEENS6_IJNS7_ILi64EEESA_SA_EEELi512ENS_10bfloat16_tEfNS_4arch4Sm90ELb1ELb0ELb1ELb1ELb0ELb1ELb1ELb0ELb0ELb1ELb1ELb0EEENS1_21CollectiveEpilogueFwdINS6_IJSA_NS7_ILi512EEESA_EEES9_SC_SE_Li256ELb1ELb1ELb1ELb0EEENS1_36VarlenDynamicPersistentTileSchedulerILi64ELi64ELi256ELi128ELb1ELb1ELb1ELb1ELb1ELb1EEEEEEEEEvNT_6ParamsE,@"STO_CUDA_ENTRY STV_DEFAULT"
_ZN7cutlass13device_kernelIN5flash11enable_sm90INS1_16FlashAttnFwdSm90INS1_25CollectiveMainloopFwdSm90ILi2EN4cute5tupleIJNS5_1CILi1EEES8_S8_EEENS6_IJNS7_ILi64EEESA_SA_EEELi512ENS_10bfloat16_tEfNS_4arch4Sm90ELb1ELb0ELb1ELb1ELb0ELb1ELb1ELb0ELb0ELb1ELb1ELb0EEENS1_21CollectiveEpilogueFwdINS6_IJSA_NS7_ILi512EEESA_EEES9_SC_SE_Li256ELb1ELb1ELb1ELb0EEENS1_36VarlenDynamicPersistentTileSchedulerILi64ELi64ELi256ELi128ELb1ELb1ELb1ELb1ELb1ELb1EEEEEEEEEvNT_6ParamsE:
[----:B------:R-:W-:Y:S01]  /*0000*/  LDC R1, c[0x0][0x37c] ;  /* 0x0000df00ff017b82 */ /* 0x000fe20000000800 */
[----:B------:R-:W-:Y:S05]  /*0010*/  EXIT ;  /* 0x000000000000794d */ /* 0x000fea0003800000 */
.L_x_17:
        /* <DEDUP_REMOVED lines=14> */
.L_x_35:


//--------------------- .nv.shared.reserved.0     --------------------------
	.section	.nv.shared.reserved.0,"aw",@nobits
	.weak		__nv_reservedSMEM_offset_0_alias
	.size		__nv_reservedSMEM_offset_0_alias, 0, 64
	.other		__nv_reservedSMEM_offset_0_alias,@"STO_CUDA_RESERVED_SHARED STV_DEFAULT"
__nv_reservedSMEM_offset_0_alias:
	.zero		0
	.zero		64


//--------------------- .nv.global                --------------------------
	.section	.nv.global,"aw",@nobits
.nv.global:
	.type		_ZN83_INTERNAL_5266b999_47_flash_fwd_hdim64_512_bf16_split_softcap_sm90_cu_ceb34e2a_34054cute1_E,@object
	.size		_ZN83_INTERNAL_5266b999_47_flash_fwd_hdim64_512_bf16_split_softcap_sm90_cu_ceb34e2a_34054cute1_E,(_ZN83_INTERNAL_5266b999_47_flash_fwd_hdim64_512_bf16_split_softcap_sm90_cu_ceb34e2a_34054cuda3std3__45__cpo6cbeginE - _ZN83_INTERNAL_5266b999_47_flash_fwd_hdim64_512_bf16_split_softcap_sm90_cu_ceb34e2a_34054cute1_E)
_ZN83_INTERNAL_5266b999_47_flash_fwd_hdim64_512_bf16_split_softcap_sm90_cu_ceb34e2a_34054cute1_E:
	.zero		1
	.type		_ZN83_INTERNAL_5266b999_47_flash_fwd_hdim64_512_bf16_split_softcap_sm90_cu_ceb34e2a_34054cuda3std3__45__cpo6cbeginE,@object
	.size		_ZN83_INTERNAL_5266b999_47_flash_fwd_hdim64_512_bf16_split_softcap_sm90_cu_ceb34e2a_34054cuda3std3__45__cpo6cbeginE,(_ZN83_INTERNAL_5266b999_47_flash_fwd_hdim64_512_bf16_split_softcap_sm90_cu_ceb34e2a_34054cuda3std3__48in_placeE - _ZN83_INTERNAL_5266b999_47_flash_fwd_hdim64_512_bf16_split_softcap_sm90_cu_ceb34e2a_34054cuda3std3__45__cpo6cbeginE)
_ZN83_INTERNAL_5266b999_47_flash_fwd_hdim64_512_bf16_split_softcap_sm90_cu_ceb34e2a_34054cuda3std3__45__cpo6cbeginE:
	.zero		1
	.type		_ZN83_INTERNAL_5266b999_47_flash_fwd_hdim64_512_bf16_split_softcap_sm90_cu_ceb34e2a_34054cuda3std3__48in_placeE,@object
	.size		_ZN83_INTERNAL_5266b999_47_flash_fwd_hdim64_512_bf16_split_softcap_sm90_cu_ceb34e2a_34054cuda3std3__48in_placeE,(_ZN83_INTERNAL_5266b999_47_flash_fwd_hdim64_512_bf16_split_softcap_sm90_cu_ceb34e2a_34054cuda3std6ranges3__45__cpo9iter_moveE - _ZN83_INTERNAL_5266b999_47_flash_fwd_hdim64_512_bf16_split_softcap_sm90_cu_ceb34e2a_34054cuda3std3__48in_placeE)
_ZN83_INTERNAL_5266b999_47_flash_fwd_hdim64_512_bf16_split_softcap_sm90_cu_ceb34e2a_34054cuda3std3__48in_placeE:
	.zero		1
	.type		_ZN83_INTERNAL_5266b999_47_flash_fwd_hdim64_512_bf16_split_softcap_sm90_cu_ceb34e2a_34054cuda3std6ranges3__45__cpo9iter_moveE,@object
	.size		_ZN83_INTERNAL_5266b999_47_flash_fwd_hdim64_512_bf16_split_softcap_sm90_cu_ceb34e2a_34054cuda3std6ranges3__45__cpo9iter_moveE,(_ZN83_INTERNAL_5266b999_47_flash_fwd_hdim64_512_bf16_split_softcap_sm90_cu_ceb34e2a_34054cuda3std3__45__cpo5beginE - _ZN83_INTERNAL_5266b999_47_flash_fwd_hdim64_512_bf16_split_softcap_sm90_cu_ceb34e2a_34054cuda3std6ranges3__45__cpo9iter_moveE)
_ZN83_INTERNAL_5266b999_47_flash_fwd_hdim64_512_bf16_split_softcap_sm90_cu_ceb34e2a_34054cuda3std6ranges3__45__cpo9iter_moveE:
	.zero		1
	.type		_ZN83_INTERNAL_5266b999_47_flash_fwd_hdim64_512_bf16_split_softcap_sm90_cu_ceb34e2a_34054cuda3std3__45__cpo5beginE,@object
	.size		_ZN83_INTERNAL_5266b999_47_flash_fwd_hdim64_512_bf16_split_softcap_sm90_cu_ceb34e2a_34054cuda3std3__45__cpo5beginE,(_ZN83_INTERNAL_5266b999_47_flash_fwd_hdim64_512_bf16_split_softcap_sm90_cu_ceb34e2a_34054cuda3std3__485_GLOBAL__N__5266b999_47_flash_fwd_hdim64_512_bf16_split_softcap_sm90_cu_ceb34e2a_34056ignoreE - _ZN83_INTERNAL_5266b999_47_flash_fwd_hdim64_512_bf16_split_softcap_sm90_cu_ceb34e2a_34054cuda3std3__45__cpo5beginE)
_ZN83_INTERNAL_5266b999_47_flash_fwd_hdim64_512_bf16_split_softcap_sm90_cu_ceb34e2a_34054cuda3std3__45__cpo5beginE:
	.zero		1
	.type		_ZN83_INTERNAL_5266b999_47_flash_fwd_hdim64_512_bf16_split_softcap_sm90_cu_ceb34e2a_34054cuda3std3__485_GLOBAL__N__5266b999_47_flash_fwd_hdim64_512_bf16_split_softcap_sm90_cu_ceb34e2a_34056ignoreE,@object
	.size		_ZN83_INTERNAL_5266b999_47_flash_fwd_hdim64_512_bf16_split_softcap_sm90_cu_ceb34e2a_34054cuda3std3__485_GLOBAL__N__5266b999_47_flash_fwd_hdim64_512_bf16_split_softcap_sm90_cu_ceb34e2a_34056ignoreE,(_ZN83_INTERNAL_5266b999_47_flash_fwd_hdim64_512_bf16_split_softcap_sm90_cu_ceb34e2a_34054cute7productE - _ZN83_INTERNAL_5266b999_47_flash_fwd_hdim64_512_bf16_split_softcap_sm90_cu_ceb34e2a_34054cuda3std3__485_GLOBAL__N__5266b999_47_flash_fwd_hdim64_512_bf16_split_softcap_sm90_cu_ceb34e2a_34056ignoreE)
_ZN83_INTERNAL_5266b999_47_flash_fwd_hdim64_512_bf16_split_softcap_sm90_cu_ceb34e2a_34054cuda3std3__485_GLOBAL__N__5266b999_47_flash_fwd_hdim64_512_bf16_split_softcap_sm90_cu_ceb34e2a_34056ignoreE:
	.zero		1
	.type		_ZN83_INTERNAL_5266b999_47_flash_fwd_hdim64_512_bf16_split_softcap_sm90_cu_ceb34e2a_34054cute7productE,@object
	.size		_ZN83_INTERNAL_5266b999_47_flash_fwd_hdim64_512_bf16_split_softcap_sm90_cu_ceb34e2a_34054cute7productE,(_ZN83_INTERNAL_5266b999_47_flash_fwd_hdim64_512_bf16_split_softcap_sm90_cu_ceb34e2a_34054cuda3std3__45__cpo3endE - _ZN83_INTERNAL_5266b999_47_flash_fwd_hdim64_512_bf16_split_softcap_sm90_cu_ceb34e2a_34054cute7productE)
_ZN83_INTERNAL_5266b999_47_flash_fwd_hdim64_512_bf16_split_softcap_sm90_cu_ceb34e2a_34054cute7productE:
	.zero		1
	.type		_ZN83_INTERNAL_5266b999_47_flash_fwd_hdim64_512_bf16_split_softcap_sm90_cu_ceb34e2a_34054cuda3std3__45__cpo3endE,@object
	.size		_ZN83_INTERNAL_5266b999_47_flash_fwd_hdim64_512_bf16_split_softcap_sm90_cu_ceb34e2a_34054cuda3std3__45__cpo3endE,(_ZN83_INTERNAL_5266b999_47_flash_fwd_hdim64_512_bf16_split_softcap_sm90_cu_ceb34e2a_34054cuda3std3__419piecewise_constructE - _ZN83_INTERNAL_5266b999_47_flash_fwd_hdim64_512_bf16_split_softcap_sm90_cu_ceb34e2a_34054cuda3std3__45__cpo3endE)
_ZN83_INTERNAL_5266b999_47_flash_fwd_hdim64_512_bf16_split_softcap_sm90_cu_ceb34e2a_34054cuda3std3__45__cpo3endE:
	.zero		1
	.type		_ZN83_INTERNAL_5266b999_47_flash_fwd_hdim64_512_bf16_split_softcap_sm90_cu_ceb34e2a_34054cuda3std3__419piecewise_constructE,@object
	.size		_ZN83_INTERNAL_5266b999_47_flash_fwd_hdim64_512_bf16_split_softcap_sm90_cu_ceb34e2a_34054cuda3std3__419piecewise_constructE,(_ZN83_INTERNAL_5266b999_47_flash_fwd_hdim64_512_bf16_split_softcap_sm90_cu_ceb34e2a_34054cuda3std3__45__cpo4cendE - _ZN83_INTERNAL_5266b999_47_flash_fwd_hdim64_512_bf16_split_softcap_sm90_cu_ceb34e2a_34054cuda3std3__419piecewise_constructE)
_ZN83_INTERNAL_5266b999_47_flash_fwd_hdim64_512_bf16_split_softcap_sm90_cu_ceb34e2a_34054cuda3std3__419piecewise_constructE:
	.zero		1
	.type		_ZN83_INTERNAL_5266b999_47_flash_fwd_hdim64_512_bf16_split_softcap_sm90_cu_ceb34e2a_34054cuda3std3__45__cpo4cendE,@object
	.size		_ZN83_INTERNAL_5266b999_47_flash_fwd_hdim64_512_bf16_split_softcap_sm90_cu_ceb34e2a_34054cuda3std3__45__cpo4cendE,(_ZN83_INTERNAL_5266b999_47_flash_fwd_hdim64_512_bf16_split_softcap_sm90_cu_ceb34e2a_34054cuda3std6ranges3__45__cpo4swapE - _ZN83_INTERNAL_5266b999_47_flash_fwd_hdim64_512_bf16_split_softcap_sm90_cu_ceb34e2a_34054cuda3std3__45__cpo4cendE)
_ZN83_INTERNAL_5266b999_47_flash_fwd_hdim64_512_bf16_split_softcap_sm90_cu_ceb34e2a_34054cuda3std3__45__cpo4cendE:
	.zero		1
	.type		_ZN83_INTERNAL_5266b999_47_flash_fwd_hdim64_512_bf16_split_softcap_sm90_cu_ceb34e2a_34054cuda3std6ranges3__45__cpo4swapE,@object
	.size		_ZN83_INTERNAL_5266b999_47_flash_fwd_hdim64_512_bf16_split_softcap_sm90_cu_ceb34e2a_34054cuda3std6ranges3__45__cpo4swapE,(.L_7 - _ZN83_INTERNAL_5266b999_47_flash_fwd_hdim64_512_bf16_split_softcap_sm90_cu_ceb34e2a_34054cuda3std6ranges3__45__cpo4swapE)
_ZN83_INTERNAL_5266b999_47_flash_fwd_hdim64_512_bf16_split_softcap_sm90_cu_ceb34e2a_34054cuda3std6ranges3__45__cpo4swapE:
	.zero		1
.L_7:


//--------------------- .nv.constant0._ZN7cutlass13device_kernelIN5flash11enable_sm90INS1_16FlashAttnFwdSm90INS1_25CollectiveMainloopFwdSm90ILi2EN4cute5tupleIJNS5_1CILi1EEES8_S8_EEENS6_IJNS7_ILi64EEESA_SA_EEELi512ENS_10bfloat16_tEfNS_4arch4Sm90ELb0ELb0ELb1ELb0ELb0ELb0ELb0ELb0ELb0ELb1ELb1ELb0EEENS1_21CollectiveEpilogueFwdINS6_IJSA_NS7_ILi512EEESA_EEES9_SC_SE_Li256ELb0ELb1ELb1ELb0EEENS1_19SingleTileSchedulerILb0ELb1ELb1ELi64EEEEEEEEEvNT_6ParamsE --------------------------
	.section	.nv.constant0._ZN7cutlass13device_kernelIN5flash11enable_sm90INS1_16FlashAttnFwdSm90INS1_25CollectiveMainloopFwdSm90ILi2EN4cute5tupleIJNS5_1CILi1EEES8_S8_EEENS6_IJNS7_ILi64EEESA_SA_EEELi512ENS_10bfloat16_tEfNS_4arch4Sm90ELb0ELb0ELb1ELb0ELb0ELb0ELb0ELb0ELb0ELb1ELb1ELb0EEENS1_21CollectiveEpilogueFwdINS6_IJSA_NS7_ILi512EEESA_EEES9_SC_SE_Li256ELb0ELb1ELb1ELb0EEENS1_19SingleTileSchedulerILb0ELb1ELb1ELi64EEEEEEEEEvNT_6ParamsE,"a",@progbits
	.sectionflags	@""
	.align	4
.nv.constant0._ZN7cutlass13device_kernelIN5flash11enable_sm90INS1_16FlashAttnFwdSm90INS1_25CollectiveMainloopFwdSm90ILi2EN4cute5tupleIJNS5_1CILi1EEES8_S8_EEENS6_IJNS7_ILi64EEESA_SA_EEELi512ENS_10bfloat16_tEfNS_4arch4Sm90ELb0ELb0ELb1ELb0ELb0ELb0ELb0ELb0ELb0ELb1ELb1ELb0EEENS1_21CollectiveEpilogueFwdINS6_IJSA_NS7_ILi512EEESA_EEES9_SC_SE_Li256ELb0ELb1ELb1ELb0EEENS1_19SingleTileSchedulerILb0ELb1ELb1ELi64EEEEEEEEEvNT_6ParamsE:
	.zero		3456


//--------------------- .nv.constant0._ZN7cutlass13device_kernelIN5flash11enable_sm90INS1_16FlashAttnFwdSm90INS1_25CollectiveMainloopFwdSm90ILi2EN4cute5tupleIJNS5_1CILi1EEES8_S8_EEENS6_IJNS7_ILi64EEESA_SA_EEELi512ENS_10bfloat16_tEfNS_4arch4Sm90ELb0ELb0ELb1ELb0ELb0ELb0ELb1ELb0ELb0ELb1ELb1ELb0EEENS1_21CollectiveEpilogueFwdINS6_IJSA_NS7_ILi512EEESA_EEES9_SC_SE_Li256ELb0ELb1ELb1ELb0EEENS1_19SingleTileSchedulerILb0ELb1ELb1ELi64EEEEEEEEEvNT_6ParamsE --------------------------
	.section	.nv.constant0._ZN7cutlass13device_kernelIN5flash11enable_sm90INS1_16FlashAttnFwdSm90INS1_25CollectiveMainloopFwdSm90ILi2EN4cute5tupleIJNS5_1CILi1EEES8_S8_EEENS6_IJNS7_ILi64EEESA_SA_EEELi512ENS_10bfloat16_tEfNS_4arch4Sm90ELb0ELb0ELb1ELb0ELb0ELb0ELb1ELb0ELb0ELb1ELb1ELb0EEENS1_21CollectiveEpilogueFwdINS6_IJSA_NS7_ILi512EEESA_EEES9_SC_SE_Li256ELb0ELb1ELb1ELb0EEENS1_19SingleTileSchedulerILb0ELb1ELb1ELi64EEEEEEEEEvNT_6ParamsE,"a",@progbits
	.sectionflags	@""
	.align	4
.nv.constant0._ZN7cutlass13device_kernelIN5flash11enable_sm90INS1_16FlashAttnFwdSm90INS1_25CollectiveMainloopFwdSm90ILi2EN4cute5tupleIJNS5_1CILi1EEES8_S8_EEENS6_IJNS7_ILi64EEESA_SA_EEELi512ENS_10bfloat16_tEfNS_4arch4Sm90ELb0ELb0ELb1ELb0ELb0ELb0ELb1ELb0ELb0ELb1ELb1ELb0EEENS1_21CollectiveEpilogueFwdINS6_IJSA_NS7_ILi512EEESA_EEES9_SC_SE_Li256ELb0ELb1ELb1ELb0EEENS1_19SingleTileSchedulerILb0ELb1ELb1ELi64EEEEEEEEEvNT_6ParamsE:
	.zero		3712


//--------------------- .nv.constant0._ZN7cutlass13device_kernelIN5flash11enable_sm90INS1_16FlashAttnFwdSm90INS1_25CollectiveMainloopFwdSm90ILi2EN4cute5tupleIJNS5_1CILi1EEES8_S8_EEENS6_IJNS7_ILi64EEESA_SA_EEELi512ENS_10bfloat16_tEfNS_4arch4Sm90ELb0ELb0ELb1ELb1ELb0ELb0ELb0ELb0ELb0ELb1ELb1ELb0EEENS1_21CollectiveEpilogueFwdINS6_IJSA_NS7_ILi512EEESA_EEES9_SC_SE_Li256ELb1ELb1ELb1ELb0EEENS1_36VarlenDynamicPersistentTileSchedulerILi64ELi64ELi256ELi128ELb1ELb1ELb1ELb0ELb1ELb1EEEEEEEEEvNT_6ParamsE --------------------------
	.section	.nv.constant0._ZN7cutlass13device_kernelIN5flash11enable_sm90INS1_16FlashAttnFwdSm90INS1_25CollectiveMainloopFwdSm90ILi2EN4cute5tupleIJNS5_1CILi1EEES8_S8_EEENS6_IJNS7_ILi64EEESA_SA_EEELi512ENS_10bfloat16_tEfNS_4arch4Sm90ELb0ELb0ELb1ELb1ELb0ELb0ELb0ELb0ELb0ELb1ELb1ELb0EEENS1_21CollectiveEpilogueFwdINS6_IJSA_NS7_ILi512EEESA_EEES9_SC_SE_Li256ELb1ELb1ELb1ELb0EEENS1_36VarlenDynamicPersistentTileSchedulerILi64ELi64ELi256ELi128ELb1ELb1ELb1ELb0ELb1ELb1EEEEEEEEEvNT_6ParamsE,"a",@progbits
	.sectionflags	@""
	.align	4
.nv.constant0._ZN7cutlass13device_kernelIN5flash11enable_sm90INS1_16FlashAttnFwdSm90INS1_25CollectiveMainloopFwdSm90ILi2EN4cute5tupleIJNS5_1CILi1EEES8_S8_EEENS6_IJNS7_ILi64EEESA_SA_EEELi512ENS_10bfloat16_tEfNS_4arch4Sm90ELb0ELb0ELb1ELb1ELb0ELb0ELb0ELb0ELb0ELb1ELb1ELb0EEENS1_21CollectiveEpilogueFwdINS6_IJSA_NS7_ILi512EEESA_EEES9_SC_SE_Li256ELb1ELb1ELb1ELb0EEENS1_36VarlenDynamicPersistentTileSchedulerILi64ELi64ELi256ELi128ELb1ELb1ELb1ELb0ELb1ELb1EEEEEEEEEvNT_6ParamsE:
	.zero		3584


//--------------------- .nv.constant0._ZN7cutlass13device_kernelIN5flash11enable_sm90INS1_16FlashAttnFwdSm90INS1_25CollectiveMainloopFwdSm90ILi2EN4cute5tupleIJNS5_1CILi1EEES8_S8_EEENS6_IJNS7_ILi64EEESA_SA_EEELi512ENS_10bfloat16_tEfNS_4arch4Sm90ELb0ELb0ELb1ELb1ELb0ELb1ELb0ELb0ELb0ELb1ELb1ELb0EEENS1_21CollectiveEpilogueFwdINS6_IJSA_NS7_ILi512EEESA_EEES9_SC_SE_Li256ELb1ELb1ELb1ELb0EEENS1_36VarlenDynamicPersistentTileSchedulerILi64ELi64ELi256ELi128ELb1ELb1ELb1ELb0ELb1ELb1EEEEEEEEEvNT_6ParamsE --------------------------
	.section	.nv.constant0._ZN7cutlass13device_kernelIN5flash11enable_sm90INS1_16FlashAttnFwdSm90INS1_25CollectiveMainloopFwdSm90ILi2EN4cute5tupleIJNS5_1CILi1EEES8_S8_EEENS6_IJNS7_ILi64EEESA_SA_EEELi512ENS_10bfloat16_tEfNS_4arch4Sm90ELb0ELb0ELb1ELb1ELb0ELb1ELb0ELb0ELb0ELb1ELb1ELb0EEENS1_21CollectiveEpilogueFwdINS6_IJSA_NS7_ILi512EEESA_EEES9_SC_SE_Li256ELb1ELb1ELb1ELb0EEENS1_36VarlenDynamicPersistentTileSchedulerILi64ELi64ELi256ELi128ELb1ELb1ELb1ELb0ELb1ELb1EEEEEEEEEvNT_6ParamsE,"a",@progbits
	.sectionflags	@""
	.align	4
.nv.constant0._ZN7cutlass13device_kernelIN5flash11enable_sm90INS1_16FlashAttnFwdSm90INS1_25CollectiveMainloopFwdSm90ILi2EN4cute5tupleIJNS5_1CILi1EEES8_S8_EEENS6_IJNS7_ILi64EEESA_SA_EEELi512ENS_10bfloat16_tEfNS_4arch4Sm90ELb0ELb0ELb1ELb1ELb0ELb1ELb0ELb0ELb0ELb1ELb1ELb0EEENS1_21CollectiveEpilogueFwdINS6_IJSA_NS7_ILi512EEESA_EEES9_SC_SE_Li256ELb1ELb1ELb1ELb0EEENS1_36VarlenDynamicPersistentTileSchedulerILi64ELi64ELi256ELi128ELb1ELb1ELb1ELb0ELb1ELb1EEEEEEEEEvNT_6ParamsE:
	.zero		3584


//--------------------- .nv.constant0._ZN7cutlass13device_kernelIN5flash11enable_sm90INS1_16FlashAttnFwdSm90INS1_25CollectiveMainloopFwdSm90ILi2EN4cute5tupleIJNS5_1CILi1EEES8_S8_EEENS6_IJNS7_ILi64EEESA_SA_EEELi512ENS_10bfloat16_tEfNS_4arch4Sm90ELb0ELb0ELb1ELb1ELb0ELb0ELb1ELb0ELb0ELb1ELb1ELb0EEENS1_21CollectiveEpilogueFwdINS6_IJSA_NS7_ILi512EEESA_EEES9_SC_SE_Li256ELb1ELb1ELb1ELb0EEENS1_36VarlenDynamicPersistentTileSchedulerILi64ELi64ELi256ELi128ELb1ELb1ELb1ELb0ELb1ELb1EEEEEEEEEvNT_6ParamsE --------------------------
	.section	.nv.constant0._ZN7cutlass13device_kernelIN5flash11enable_sm90INS1_16FlashAttnFwdSm90INS1_25CollectiveMainloopFwdSm90ILi2EN4cute5tupleIJNS5_1CILi1EEES8_S8_EEENS6_IJNS7_ILi64EEESA_SA_EEELi512ENS_10bfloat16_tEfNS_4arch4Sm90ELb0ELb0ELb1ELb1ELb0ELb0ELb1ELb0ELb0ELb1ELb1ELb0EEENS1_21CollectiveEpilogueFwdINS6_IJSA_NS7_ILi512EEESA_EEES9_SC_SE_Li256ELb1ELb1ELb1ELb0EEENS1_36VarlenDynamicPersistentTileSchedulerILi64ELi64ELi256ELi128ELb1ELb1ELb1ELb0ELb1ELb1EEEEEEEEEvNT_6ParamsE,"a",@progbits
	.sectionflags	@""
	.align	4
.nv.constant0._ZN7cutlass13device_kernelIN5flash11enable_sm90INS1_16FlashAttnFwdSm90INS1_25CollectiveMainloopFwdSm90ILi2EN4cute5tupleIJNS5_1CILi1EEES8_S8_EEENS6_IJNS7_ILi64EEESA_SA_EEELi512ENS_10bfloat16_tEfNS_4arch4Sm90ELb0ELb0ELb1ELb1ELb0ELb0ELb1ELb0ELb0ELb1ELb1ELb0EEENS1_21CollectiveEpilogueFwdINS6_IJSA_NS7_ILi512EEESA_EEES9_SC_SE_Li256ELb1ELb1ELb1ELb0EEENS1_36VarlenDynamicPersistentTileSchedulerILi64ELi64ELi256ELi128ELb1ELb1ELb1ELb0ELb1ELb1EEEEEEEEEvNT_6ParamsE:
	.zero		3840


//--------------------- .nv.constant0._ZN7cutlass13device_kernelIN5flash11enable_sm90INS1_16FlashAttnFwdSm90INS1_25CollectiveMainloopFwdSm90ILi2EN4cute5tupleIJNS5_1CILi1EEES8_S8_EEENS6_IJNS7_ILi64EEESA_SA_EEELi512ENS_10bfloat16_tEfNS_4arch4Sm90ELb0ELb0ELb1ELb1ELb0ELb1ELb1ELb0ELb0ELb1ELb1ELb0EEENS1_21CollectiveEpilogueFwdINS6_IJSA_NS7_ILi512EEESA_EEES9_SC_SE_Li256ELb1ELb1ELb1ELb0EEENS1_36VarlenDynamicPersistentTileSchedulerILi64ELi64ELi256ELi128ELb1ELb1ELb1ELb0ELb1ELb1EEEEEEEEEvNT_6ParamsE --------------------------
	.section	.nv.constant0._ZN7cutlass13device_kernelIN5flash11enable_sm90INS1_16FlashAttnFwdSm90INS1_25CollectiveMainloopFwdSm90ILi2EN4cute5tupleIJNS5_1CILi1EEES8_S8_EEENS6_IJNS7_ILi64EEESA_SA_EEELi512ENS_10bfloat16_tEfNS_4arch4Sm90ELb0ELb0ELb1ELb1ELb0ELb1ELb1ELb0ELb0ELb1ELb1ELb0EEENS1_21CollectiveEpilogueFwdINS6_IJSA_NS7_ILi512EEESA_EEES9_SC_SE_Li256ELb1ELb1ELb1ELb0EEENS1_36VarlenDynamicPersistentTileSchedulerILi64ELi64ELi256ELi128ELb1ELb1ELb1ELb0ELb1ELb1EEEEEEEEEvNT_6ParamsE,"a",@progbits
	.sectionflags	@""
	.align	4
.nv.constant0._ZN7cutlass13device_kernelIN5flash11enable_sm90INS1_16FlashAttnFwdSm90INS1_25CollectiveMainloopFwdSm90ILi2EN4cute5tupleIJNS5_1CILi1EEES8_S8_EEENS6_IJNS7_ILi64EEESA_SA_EEELi512ENS_10bfloat16_tEfNS_4arch4Sm90ELb0ELb0ELb1ELb1ELb0ELb1ELb1ELb0ELb0ELb1ELb1ELb0EEENS1_21CollectiveEpilogueFwdINS6_IJSA_NS7_ILi512EEESA_EEES9_SC_SE_Li256ELb1ELb1ELb1ELb0EEENS1_36VarlenDynamicPersistentTileSchedulerILi64ELi64ELi256ELi128ELb1ELb1ELb1ELb0ELb1ELb1EEEEEEEEEvNT_6ParamsE:
	.zero		3840


//--------------------- .nv.constant0._ZN7cutlass13device_kernelIN5flash11enable_sm90INS1_16FlashAttnFwdSm90INS1_25CollectiveMainloopFwdSm90ILi2EN4cute5tupleIJNS5_1CILi1EEES8_S8_EEENS6_IJNS7_ILi64EEESA_SA_EEELi512ENS_10bfloat16_tEfNS_4arch4Sm90ELb0ELb1ELb1ELb0ELb0ELb0ELb0ELb0ELb0ELb1ELb1ELb0EEENS1_21CollectiveEpilogueFwdINS6_IJSA_NS7_ILi512EEESA_EEES9_SC_SE_Li256ELb0ELb1ELb1ELb0EEENS1_19SingleTileSchedulerILb0ELb1ELb1ELi64EEEEEEEEEvNT_6ParamsE --------------------------
	.section	.nv.constant0._ZN7cutlass13device_kernelIN5flash11enable_sm90INS1_16FlashAttnFwdSm90INS1_25CollectiveMainloopFwdSm90ILi2EN4cute5tupleIJNS5_1CILi1EEES8_S8_EEENS6_IJNS7_ILi64EEESA_SA_EEELi512ENS_10bfloat16_tEfNS_4arch4Sm90ELb0ELb1ELb1ELb0ELb0ELb0ELb0ELb0ELb0ELb1ELb1ELb0EEENS1_21CollectiveEpilogueFwdINS6_IJSA_NS7_ILi512EEESA_EEES9_SC_SE_Li256ELb0ELb1ELb1ELb0EEENS1_19SingleTileSchedulerILb0ELb1ELb1ELi64EEEEEEEEEvNT_6ParamsE,"a",@progbits
	.sectionflags	@""
	.align	4
.nv.constant0._ZN7cutlass13device_kernelIN5flash11enable_sm90INS1_16FlashAttnFwdSm90INS1_25CollectiveMainloopFwdSm90ILi2EN4cute5tupleIJNS5_1CILi1EEES8_S8_EEENS6_IJNS7_ILi64EEESA_SA_EEELi512ENS_10bfloat16_tEfNS_4arch4Sm90ELb0ELb1ELb1ELb0ELb0ELb0ELb0ELb0ELb0ELb1ELb1ELb0EEENS1_21CollectiveEpilogueFwdINS6_IJSA_NS7_ILi512EEESA_EEES9_SC_SE_Li256ELb0ELb1ELb1ELb0EEENS1_19SingleTileSchedulerILb0ELb1ELb1ELi64EEEEEEEEEvNT_6ParamsE:
	.zero		3456


//--------------------- .nv.constant0._ZN7cutlass13device_kernelIN5flash11enable_sm90INS1_16FlashAttnFwdSm90INS1_25CollectiveMainloopFwdSm90ILi2EN4cute5tupleIJNS5_1CILi1EEES8_S8_EEENS6_IJNS7_ILi64EEESA_SA_EEELi512ENS_10bfloat16_tEfNS_4arch4Sm90ELb0ELb1ELb1ELb0ELb0ELb0ELb1ELb0ELb0ELb1ELb1ELb0EEENS1_21CollectiveEpilogueFwdINS6_IJSA_NS7_ILi512EEESA_EEES9_SC_SE_Li256ELb0ELb1ELb1ELb0EEENS1_19SingleTileSchedulerILb0ELb1ELb1ELi64EEEEEEEEEvNT_6ParamsE --------------------------
	.section	.nv.constant0._ZN7cutlass13device_kernelIN5flash11enable_sm90INS1_16FlashAttnFwdSm90INS1_25CollectiveMainloopFwdSm90ILi2EN4cute5tupleIJNS5_1CILi1EEES8_S8_EEENS6_IJNS7_ILi64EEESA_SA_EEELi512ENS_10bfloat16_tEfNS_4arch4Sm90ELb0ELb1ELb1ELb0ELb0ELb0ELb1ELb0ELb0ELb1ELb1ELb0EEENS1_21CollectiveEpilogueFwdINS6_IJSA_NS7_ILi512EEESA_EEES9_SC_SE_Li256ELb0ELb1ELb1ELb0EEENS1_19SingleTileSchedulerILb0ELb1ELb1ELi64EEEEEEEEEvNT_6ParamsE,"a",@progbits
	.sectionflags	@""
	.align	4
.nv.constant0._ZN7cutlass13device_kernelIN5flash11enable_sm90INS1_16FlashAttnFwdSm90INS1_25CollectiveMainloopFwdSm90ILi2EN4cute5tupleIJNS5_1CILi1EEES8_S8_EEENS6_IJNS7_ILi64EEESA_SA_EEELi512ENS_10bfloat16_tEfNS_4arch4Sm90ELb0ELb1ELb1ELb0ELb0ELb0ELb1ELb0ELb0ELb1ELb1ELb0EEENS1_21CollectiveEpilogueFwdINS6_IJSA_NS7_ILi512EEESA_EEES9_SC_SE_Li256ELb0ELb1ELb1ELb0EEENS1_19SingleTileSchedulerILb0ELb1ELb1ELi64EEEEEEEEEvNT_6ParamsE:
	.zero		3712


//--------------------- .nv.constant0._ZN7cutlass13device_kernelIN5flash11enable_sm90INS1_16FlashAttnFwdSm90INS1_25CollectiveMainloopFwdSm90ILi2EN4cute5tupleIJNS5_1CILi1EEES8_S8_EEENS6_IJNS7_ILi64EEESA_SA_EEELi512ENS_10bfloat16_tEfNS_4arch4Sm90ELb0ELb1ELb1ELb1ELb0ELb0ELb0ELb0ELb0ELb1ELb1ELb0EEENS1_21CollectiveEpilogueFwdINS6_IJSA_NS7_ILi512EEESA_EEES9_SC_SE_Li256ELb1ELb1ELb1ELb0EEENS1_36VarlenDynamicPersistentTileSchedulerILi64ELi64ELi256ELi128ELb1ELb1ELb1ELb1ELb0ELb1EEEEEEEEEvNT_6ParamsE --------------------------
	.section	.nv.constant0._ZN7cutlass13device_kernelIN5flash11enable_sm90INS1_16FlashAttnFwdSm90INS1_25CollectiveMainloopFwdSm90ILi2EN4cute5tupleIJNS5_1CILi1EEES8_S8_EEENS6_IJNS7_ILi64EEESA_SA_EEELi512ENS_10bfloat16_tEfNS_4arch4Sm90ELb0ELb1ELb1ELb1ELb0ELb0ELb0ELb0ELb0ELb1ELb1ELb0EEENS1_21CollectiveEpilogueFwdINS6_IJSA_NS7_ILi512EEESA_EEES9_SC_SE_Li256ELb1ELb1ELb1ELb0EEENS1_36VarlenDynamicPersistentTileSchedulerILi64ELi64ELi256ELi128ELb1ELb1ELb1ELb1ELb0ELb1EEEEEEEEEvNT_6ParamsE,"a",@progbits
	.sectionflags	@""
	.align	4
.nv.constant0._ZN7cutlass13device_kernelIN5flash11enable_sm90INS1_16FlashAttnFwdSm90INS1_25CollectiveMainloopFwdSm90ILi2EN4cute5tupleIJNS5_1CILi1EEES8_S8_EEENS6_IJNS7_ILi64EEESA_SA_EEELi512ENS_10bfloat16_tEfNS_4arch4Sm90ELb0ELb1ELb1ELb1ELb0ELb0ELb0ELb0ELb0ELb1ELb1ELb0EEENS1_21CollectiveEpilogueFwdINS6_IJSA_NS7_ILi512EEESA_EEES9_SC_SE_Li256ELb1ELb1ELb1ELb0EEENS1_36VarlenDynamicPersistentTileSchedulerILi64ELi64ELi256ELi128ELb1ELb1ELb1ELb1ELb0ELb1EEEEEEEEEvNT_6ParamsE:
	.zero		3584


//--------------------- .nv.constant0._ZN7cutlass13device_kernelIN5flash11enable_sm90INS1_16FlashAttnFwdSm90INS1_25CollectiveMainloopFwdSm90ILi2EN4cute5tupleIJNS5_1CILi1EEES8_S8_EEENS6_IJNS7_ILi64EEESA_SA_EEELi512ENS_10bfloat16_tEfNS_4arch4Sm90ELb0ELb1ELb1ELb1ELb0ELb1ELb0ELb0ELb0ELb1ELb1ELb0EEENS1_21CollectiveEpilogueFwdINS6_IJSA_NS7_ILi512EEESA_EEES9_SC_SE_Li256ELb1ELb1ELb1ELb0EEENS1_36VarlenDynamicPersistentTileSchedulerILi64ELi64ELi256ELi128ELb1ELb1ELb1ELb1ELb0ELb1EEEEEEEEEvNT_6ParamsE --------------------------
	.section	.nv.constant0._ZN7cutlass13device_kernelIN5flash11enable_sm90INS1_16FlashAttnFwdSm90INS1_25CollectiveMainloopFwdSm90ILi2EN4cute5tupleIJNS5_1CILi1EEES8_S8_EEENS6_IJNS7_ILi64EEESA_SA_EEELi512ENS_10bfloat16_tEfNS_4arch4Sm90ELb0ELb1ELb1ELb1ELb0ELb1ELb0ELb0ELb0ELb1ELb1ELb0EEENS1_21CollectiveEpilogueFwdINS6_IJSA_NS7_ILi512EEESA_EEES9_SC_SE_Li256ELb1ELb1ELb1ELb0EEENS1_36VarlenDynamicPersistentTileSchedulerILi64ELi64ELi256ELi128ELb1ELb1ELb1ELb1ELb0ELb1EEEEEEEEEvNT_6ParamsE,"a",@progbits
	.sectionflags	@""
	.align	4
.nv.constant0._ZN7cutlass13device_kernelIN5flash11enable_sm90INS1_16FlashAttnFwdSm90INS1_25CollectiveMainloopFwdSm90ILi2EN4cute5tupleIJNS5_1CILi1EEES8_S8_EEENS6_IJNS7_ILi64EEESA_SA_EEELi512ENS_10bfloat16_tEfNS_4arch4Sm90ELb0ELb1ELb1ELb1ELb0ELb1ELb0ELb0ELb0ELb1ELb1ELb0EEENS1_21CollectiveEpilogueFwdINS6_IJSA_NS7_ILi512EEESA_EEES9_SC_SE_Li256ELb1ELb1ELb1ELb0EEENS1_36VarlenDynamicPersistentTileSchedulerILi64ELi64ELi256ELi128ELb1ELb1ELb1ELb1ELb0ELb1EEEEEEEEEvNT_6ParamsE:
	.zero		3584


//--------------------- .nv.constant0._ZN7cutlass13device_kernelIN5flash11enable_sm90INS1_16FlashAttnFwdSm90INS1_25CollectiveMainloopFwdSm90ILi2EN4cute5tupleIJNS5_1CILi1EEES8_S8_EEENS6_IJNS7_ILi64EEESA_SA_EEELi512ENS_10bfloat16_tEfNS_4arch4Sm90ELb0ELb1ELb1ELb1ELb0ELb0ELb1ELb0ELb0ELb1ELb1ELb0EEENS1_21CollectiveEpilogueFwdINS6_IJSA_NS7_ILi512EEESA_EEES9_SC_SE_Li256ELb1ELb1ELb1ELb0EEENS1_36VarlenDynamicPersistentTileSchedulerILi64ELi64ELi256ELi128ELb1ELb1ELb1ELb1ELb0ELb1EEEEEEEEEvNT_6ParamsE --------------------------
	.section	.nv.constant0._ZN7cutlass13device_kernelIN5flash11enable_sm90INS1_16FlashAttnFwdSm90INS1_25CollectiveMainloopFwdSm90ILi2EN4cute5tupleIJNS5_1CILi1EEES8_S8_EEENS6_IJNS7_ILi64EEESA_SA_EEELi512ENS_10bfloat16_tEfNS_4arch4Sm90ELb0ELb1ELb1ELb1ELb0ELb0ELb1ELb0ELb0ELb1ELb1ELb0EEENS1_21CollectiveEpilogueFwdINS6_IJSA_NS7_ILi512EEESA_EEES9_SC_SE_Li256ELb1ELb1ELb1ELb0EEENS1_36VarlenDynamicPersistentTileSchedulerILi64ELi64ELi256ELi128ELb1ELb1ELb1ELb1ELb0ELb1EEEEEEEEEvNT_6ParamsE,"a",@progbits
	.sectionflags	@""
	.align	4
.nv.constant0._ZN7cutlass13device_kernelIN5flash11enable_sm90INS1_16FlashAttnFwdSm90INS1_25CollectiveMainloopFwdSm90ILi2EN4cute5tupleIJNS5_1CILi1EEES8_S8_EEENS6_IJNS7_ILi64EEESA_SA_EEELi512ENS_10bfloat16_tEfNS_4arch4Sm90ELb0ELb1ELb1ELb1ELb0ELb0ELb1ELb0ELb0ELb1ELb1ELb0EEENS1_21CollectiveEpilogueFwdINS6_IJSA_NS7_ILi512EEESA_EEES9_SC_SE_Li256ELb1ELb1ELb1ELb0EEENS1_36VarlenDynamicPersistentTileSchedulerILi64ELi64ELi256ELi128ELb1ELb1ELb1ELb1ELb0ELb1EEEEEEEEEvNT_6ParamsE:
	.zero		3840


//--------------------- .nv.constant0._ZN7cutlass13device_kernelIN5flash11enable_sm90INS1_16FlashAttnFwdSm90INS1_25CollectiveMainloopFwdSm90ILi2EN4cute5tupleIJNS5_1CILi1EEES8_S8_EEENS6_IJNS7_ILi64EEESA_SA_EEELi512ENS_10bfloat16_tEfNS_4arch4Sm90ELb0ELb1ELb1ELb1ELb0ELb1ELb1ELb0ELb0ELb1ELb1ELb0EEENS1_21CollectiveEpilogueFwdINS6_IJSA_NS7_ILi512EEESA_EEES9_SC_SE_Li256ELb1ELb1ELb1ELb0EEENS1_36VarlenDynamicPersistentTileSchedulerILi64ELi64ELi256ELi128ELb1ELb1ELb1ELb1ELb0ELb1EEEEEEEEEvNT_6ParamsE --------------------------
	.section	.nv.constant0._ZN7cutlass13device_kernelIN5flash11enable_sm90INS1_16FlashAttnFwdSm90INS1_25CollectiveMainloopFwdSm90ILi2EN4cute5tupleIJNS5_1CILi1EEES8_S8_EEENS6_IJNS7_ILi64EEESA_SA_EEELi512ENS_10bfloat16_tEfNS_4arch4Sm90ELb0ELb1ELb1ELb1ELb0ELb1ELb1ELb0ELb0ELb1ELb1ELb0EEENS1_21CollectiveEpilogueFwdINS6_IJSA_NS7_ILi512EEESA_EEES9_SC_SE_Li256ELb1ELb1ELb1ELb0EEENS1_36VarlenDynamicPersistentTileSchedulerILi64ELi64ELi256ELi128ELb1ELb1ELb1ELb1ELb0ELb1EEEEEEEEEvNT_6ParamsE,"a",@progbits
	.sectionflags	@""
	.align	4
.nv.constant0._ZN7cutlass13device_kernelIN5flash11enable_sm90INS1_16FlashAttnFwdSm90INS1_25CollectiveMainloopFwdSm90ILi2EN4cute5tupleIJNS5_1CILi1EEES8_S8_EEENS6_IJNS7_ILi64EEESA_SA_EEELi512ENS_10bfloat16_tEfNS_4arch4Sm90ELb0ELb1ELb1ELb1ELb0ELb1ELb1ELb0ELb0ELb1ELb1ELb0EEENS1_21CollectiveEpilogueFwdINS6_IJSA_NS7_ILi512EEESA_EEES9_SC_SE_Li256ELb1ELb1ELb1ELb0EEENS1_36VarlenDynamicPersistentTileSchedulerILi64ELi64ELi256ELi128ELb1ELb1ELb1ELb1ELb0ELb1EEEEEEEEEvNT_6ParamsE:
	.zero		3840


//--------------------- .nv.constant0._ZN7cutlass13device_kernelIN5flash11enable_sm90INS1_16FlashAttnFwdSm90INS1_25CollectiveMainloopFwdSm90ILi2EN4cute5tupleIJNS5_1CILi1EEES8_S8_EEENS6_IJNS7_ILi64EEESA_SA_EEELi512ENS_10bfloat16_tEfNS_4arch4Sm90ELb1ELb0ELb1ELb0ELb0ELb0ELb0ELb0ELb0ELb1ELb1ELb0EEENS1_21CollectiveEpilogueFwdINS6_IJSA_NS7_ILi512EEESA_EEES9_SC_SE_Li256ELb0ELb1ELb1ELb0EEENS1_19SingleTileSchedulerILb0ELb1ELb1ELi64EEEEEEEEEvNT_6ParamsE --------------------------
	.section	.nv.constant0._ZN7cutlass13device_kernelIN5flash11enable_sm90INS1_16FlashAttnFwdSm90INS1_25CollectiveMainloopFwdSm90ILi2EN4cute5tupleIJNS5_1CILi1EEES8_S8_EEENS6_IJNS7_ILi64EEESA_SA_EEELi512ENS_10bfloat16_tEfNS_4arch4Sm90ELb1ELb0ELb1ELb0ELb0ELb0ELb0ELb0ELb0ELb1ELb1ELb0EEENS1_21CollectiveEpilogueFwdINS6_IJSA_NS7_ILi512EEESA_EEES9_SC_SE_Li256ELb0ELb1ELb1ELb0EEENS1_19SingleTileSchedulerILb0ELb1ELb1ELi64EEEEEEEEEvNT_6ParamsE,"a",@progbits
	.sectionflags	@""
	.align	4
.nv.constant0._ZN7cutlass13device_kernelIN5flash11enable_sm90INS1_16FlashAttnFwdSm90INS1_25CollectiveMainloopFwdSm90ILi2EN4cute5tupleIJNS5_1CILi1EEES8_S8_EEENS6_IJNS7_ILi64EEESA_SA_EEELi512ENS_10bfloat16_tEfNS_4arch4Sm90ELb1ELb0ELb1ELb0ELb0ELb0ELb0ELb0ELb0ELb1ELb1ELb0EEENS1_21CollectiveEpilogueFwdINS6_IJSA_NS7_ILi512EEESA_EEES9_SC_SE_Li256ELb0ELb1ELb1ELb0EEENS1_19SingleTileSchedulerILb0ELb1ELb1ELi64EEEEEEEEEvNT_6ParamsE:
	.zero		3456


//--------------------- .nv.constant0._ZN7cutlass13device_kernelIN5flash11enable_sm90INS1_16FlashAttnFwdSm90INS1_25CollectiveMainloopFwdSm90ILi2EN4cute5tupleIJNS5_1CILi1EEES8_S8_EEENS6_IJNS7_ILi64EEESA_SA_EEELi512ENS_10bfloat16_tEfNS_4arch4Sm90ELb1ELb0ELb1ELb0ELb0ELb0ELb1ELb0ELb0ELb1ELb1ELb0EEENS1_21CollectiveEpilogueFwdINS6_IJSA_NS7_ILi512EEESA_EEES9_SC_SE_Li256ELb0ELb1ELb1ELb0EEENS1_19SingleTileSchedulerILb0ELb1ELb1ELi64EEEEEEEEEvNT_6ParamsE --------------------------
	.section	.nv.constant0._ZN7cutlass13device_kernelIN5flash11enable_sm90INS1_16FlashAttnFwdSm90INS1_25CollectiveMainloopFwdSm90ILi2EN4cute5tupleIJNS5_1CILi1EEES8_S8_EEENS6_IJNS7_ILi64EEESA_SA_EEELi512ENS_10bfloat16_tEfNS_4arch4Sm90ELb1ELb0ELb1ELb0ELb0ELb0ELb1ELb0ELb0ELb1ELb1ELb0EEENS1_21CollectiveEpilogueFwdINS6_IJSA_NS7_ILi512EEESA_EEES9_SC_SE_Li256ELb0ELb1ELb1ELb0EEENS1_19SingleTileSchedulerILb0ELb1ELb1ELi64EEEEEEEEEvNT_6ParamsE,"a",@progbits
	.sectionflags	@""
	.align	4
.nv.constant0._ZN7cutlass13device_kernelIN5flash11enable_sm90INS1_16FlashAttnFwdSm90INS1_25CollectiveMainloopFwdSm90ILi2EN4cute5tupleIJNS5_1CILi1EEES8_S8_EEENS6_IJNS7_ILi64EEESA_SA_EEELi512ENS_10bfloat16_tEfNS_4arch4Sm90ELb1ELb0ELb1ELb0ELb0ELb0ELb1ELb0ELb0ELb1ELb1ELb0EEENS1_21CollectiveEpilogueFwdINS6_IJSA_NS7_ILi512EEESA_EEES9_SC_SE_Li256ELb0ELb1ELb1ELb0EEENS1_19SingleTileSchedulerILb0ELb1ELb1ELi64EEEEEEEEEvNT_6ParamsE:
	.zero		3712


//--------------------- .nv.constant0._ZN7cutlass13device_kernelIN5flash11enable_sm90INS1_16FlashAttnFwdSm90INS1_25CollectiveMainloopFwdSm90ILi2EN4cute5tupleIJNS5_1CILi1EEES8_S8_EEENS6_IJNS7_ILi64EEESA_SA_EEELi512ENS_10bfloat16_tEfNS_4arch4Sm90ELb1ELb0ELb1ELb1ELb0ELb0ELb0ELb0ELb0ELb1ELb1ELb0EEENS1_21CollectiveEpilogueFwdINS6_IJSA_NS7_ILi512EEESA_EEES9_SC_SE_Li256ELb1ELb1ELb1ELb0EEENS1_36VarlenDynamicPersistentTileSchedulerILi64ELi64ELi256ELi128ELb1ELb1ELb1ELb1ELb1ELb1EEEEEEEEEvNT_6ParamsE --------------------------
	.section	.nv.constant0._ZN7cutlass13device_kernelIN5flash11enable_sm90INS1_16FlashAttnFwdSm90INS1_25CollectiveMainloopFwdSm90ILi2EN4cute5tupleIJNS5_1CILi1EEES8_S8_EEENS6_IJNS7_ILi64EEESA_SA_EEELi512ENS_10bfloat16_tEfNS_4arch4Sm90ELb1ELb0ELb1ELb1ELb0ELb0ELb0ELb0ELb0ELb1ELb1ELb0EEENS1_21CollectiveEpilogueFwdINS6_IJSA_NS7_ILi512EEESA_EEES9_SC_SE_Li256ELb1ELb1ELb1ELb0EEENS1_36VarlenDynamicPersistentTileSchedulerILi64ELi64ELi256ELi128ELb1ELb1ELb1ELb1ELb1ELb1EEEEEEEEEvNT_6ParamsE,"a",@progbits
	.sectionflags	@""
	.align	4
.nv.constant0._ZN7cutlass13device_kernelIN5flash11enable_sm90INS1_16FlashAttnFwdSm90INS1_25CollectiveMainloopFwdSm90ILi2EN4cute5tupleIJNS5_1CILi1EEES8_S8_EEENS6_IJNS7_ILi64EEESA_SA_EEELi512ENS_10bfloat16_tEfNS_4arch4Sm90ELb1ELb0ELb1ELb1ELb0ELb0ELb0ELb0ELb0ELb1ELb1ELb0EEENS1_21CollectiveEpilogueFwdINS6_IJSA_NS7_ILi512EEESA_EEES9_SC_SE_Li256ELb1ELb1ELb1ELb0EEENS1_36VarlenDynamicPersistentTileSchedulerILi64ELi64ELi256ELi128ELb1ELb1ELb1ELb1ELb1ELb1EEEEEEEEEvNT_6ParamsE:
	.zero		3584


//--------------------- .nv.constant0._ZN7cutlass13device_kernelIN5flash11enable_sm90INS1_16FlashAttnFwdSm90INS1_25CollectiveMainloopFwdSm90ILi2EN4cute5tupleIJNS5_1CILi1EEES8_S8_EEENS6_IJNS7_ILi64EEESA_SA_EEELi512ENS_10bfloat16_tEfNS_4arch4Sm90ELb1ELb0ELb1ELb1ELb0ELb1ELb0ELb0ELb0ELb1ELb1ELb0EEENS1_21CollectiveEpilogueFwdINS6_IJSA_NS7_ILi512EEESA_EEES9_SC_SE_Li256ELb1ELb1ELb1ELb0EEENS1_36VarlenDynamicPersistentTileSchedulerILi64ELi64ELi256ELi128ELb1ELb1ELb1ELb1ELb1ELb1EEEEEEEEEvNT_6ParamsE --------------------------
	.section	.nv.constant0._ZN7cutlass13device_kernelIN5flash11enable_sm90INS1_16FlashAttnFwdSm90INS1_25CollectiveMainloopFwdSm90ILi2EN4cute5tupleIJNS5_1CILi1EEES8_S8_EEENS6_IJNS7_ILi64EEESA_SA_EEELi512ENS_10bfloat16_tEfNS_4arch4Sm90ELb1ELb0ELb1ELb1ELb0ELb1ELb0ELb0ELb0ELb1ELb1ELb0EEENS1_21CollectiveEpilogueFwdINS6_IJSA_NS7_ILi512EEESA_EEES9_SC_SE_Li256ELb1ELb1ELb1ELb0EEENS1_36VarlenDynamicPersistentTileSchedulerILi64ELi64ELi256ELi128ELb1ELb1ELb1ELb1ELb1ELb1EEEEEEEEEvNT_6ParamsE,"a",@progbits
	.sectionflags	@""
	.align	4
.nv.constant0._ZN7cutlass13device_kernelIN5flash11enable_sm90INS1_16FlashAttnFwdSm90INS1_25CollectiveMainloopFwdSm90ILi2EN4cute5tupleIJNS5_1CILi1EEES8_S8_EEENS6_IJNS7_ILi64EEESA_SA_EEELi512ENS_10bfloat16_tEfNS_4arch4Sm90ELb1ELb0ELb1ELb1ELb0ELb1ELb0ELb0ELb0ELb1ELb1ELb0EEENS1_21CollectiveEpilogueFwdINS6_IJSA_NS7_ILi512EEESA_EEES9_SC_SE_Li256ELb1ELb1ELb1ELb0EEENS1_36VarlenDynamicPersistentTileSchedulerILi64ELi64ELi256ELi128ELb1ELb1ELb1ELb1ELb1ELb1EEEEEEEEEvNT_6ParamsE:
	.zero		3584


//--------------------- .nv.constant0._ZN7cutlass13device_kernelIN5flash11enable_sm90INS1_16FlashAttnFwdSm90INS1_25CollectiveMainloopFwdSm90ILi2EN4cute5tupleIJNS5_1CILi1EEES8_S8_EEENS6_IJNS7_ILi64EEESA_SA_EEELi512ENS_10bfloat16_tEfNS_4arch4Sm90ELb1ELb0ELb1ELb1ELb0ELb0ELb1ELb0ELb0ELb1ELb1ELb0EEENS1_21CollectiveEpilogueFwdINS6_IJSA_NS7_ILi512EEESA_EEES9_SC_SE_Li256ELb1ELb1ELb1ELb0EEENS1_36VarlenDynamicPersistentTileSchedulerILi64ELi64ELi256ELi128ELb1ELb1ELb1ELb1ELb1ELb1EEEEEEEEEvNT_6ParamsE --------------------------
	.section	.nv.constant0._ZN7cutlass13device_kernelIN5flash11enable_sm90INS1_16FlashAttnFwdSm90INS1_25CollectiveMainloopFwdSm90ILi2EN4cute5tupleIJNS5_1CILi1EEES8_S8_EEENS6_IJNS7_ILi64EEESA_SA_EEELi512ENS_10bfloat16_tEfNS_4arch4Sm90ELb1ELb0ELb1ELb1ELb0ELb0ELb1ELb0ELb0ELb1ELb1ELb0EEENS1_21CollectiveEpilogueFwdINS6_IJSA_NS7_ILi512EEESA_EEES9_SC_SE_Li256ELb1ELb1ELb1ELb0EEENS1_36VarlenDynamicPersistentTileSchedulerILi64ELi64ELi256ELi128ELb1ELb1ELb1ELb1ELb1ELb1EEEEEEEEEvNT_6ParamsE,"a",@progbits
	.sectionflags	@""
	.align	4
.nv.constant0._ZN7cutlass13device_kernelIN5flash11enable_sm90INS1_16FlashAttnFwdSm90INS1_25CollectiveMainloopFwdSm90ILi2EN4cute5tupleIJNS5_1CILi1EEES8_S8_EEENS6_IJNS7_ILi64EEESA_SA_EEELi512ENS_10bfloat16_tEfNS_4arch4Sm90ELb1ELb0ELb1ELb1ELb0ELb0ELb1ELb0ELb0ELb1ELb1ELb0EEENS1_21CollectiveEpilogueFwdINS6_IJSA_NS7_ILi512EEESA_EEES9_SC_SE_Li256ELb1ELb1ELb1ELb0EEENS1_36VarlenDynamicPersistentTileSchedulerILi64ELi64ELi256ELi128ELb1ELb1ELb1ELb1ELb1ELb1EEEEEEEEEvNT_6ParamsE:
	.zero		3840


//--------------------- .nv.constant0._ZN7cutlass13device_kernelIN5flash11enable_sm90INS1_16FlashAttnFwdSm90INS1_25CollectiveMainloopFwdSm90ILi2EN4cute5tupleIJNS5_1CILi1EEES8_S8_EEENS6_IJNS7_ILi64EEESA_SA_EEELi512ENS_10bfloat16_tEfNS_4arch4Sm90ELb1ELb0ELb1ELb1ELb0ELb1ELb1ELb0ELb0ELb1ELb1ELb0EEENS1_21CollectiveEpilogueFwdINS6_IJSA_NS7_ILi512EEESA_EEES9_SC_SE_Li256ELb1ELb1ELb1ELb0EEENS1_36VarlenDynamicPersistentTileSchedulerILi64ELi64ELi256ELi128ELb1ELb1ELb1ELb1ELb1ELb1EEEEEEEEEvNT_6ParamsE --------------------------
	.section	.nv.constant0._ZN7cutlass13device_kernelIN5flash11enable_sm90INS1_16FlashAttnFwdSm90INS1_25CollectiveMainloopFwdSm90ILi2EN4cute5tupleIJNS5_1CILi1EEES8_S8_EEENS6_IJNS7_ILi64EEESA_SA_EEELi512ENS_10bfloat16_tEfNS_4arch4Sm90ELb1ELb0ELb1ELb1ELb0ELb1ELb1ELb0ELb0ELb1ELb1ELb0EEENS1_21CollectiveEpilogueFwdINS6_IJSA_NS7_ILi512EEESA_EEES9_SC_SE_Li256ELb1ELb1ELb1ELb0EEENS1_36VarlenDynamicPersistentTileSchedulerILi64ELi64ELi256ELi128ELb1ELb1ELb1ELb1ELb1ELb1EEEEEEEEEvNT_6ParamsE,"a",@progbits
	.sectionflags	@""
	.align	4
.nv.constant0._ZN7cutlass13device_kernelIN5flash11enable_sm90INS1_16FlashAttnFwdSm90INS1_25CollectiveMainloopFwdSm90ILi2EN4cute5tupleIJNS5_1CILi1EEES8_S8_EEENS6_IJNS7_ILi64EEESA_SA_EEELi512ENS_10bfloat16_tEfNS_4arch4Sm90ELb1ELb0ELb1ELb1ELb0ELb1ELb1ELb0ELb0ELb1ELb1ELb0EEENS1_21CollectiveEpilogueFwdINS6_IJSA_NS7_ILi512EEESA_EEES9_SC_SE_Li256ELb1ELb1ELb1ELb0EEENS1_36VarlenDynamicPersistentTileSchedulerILi64ELi64ELi256ELi128ELb1ELb1ELb1ELb1ELb1ELb1EEEEEEEEEvNT_6ParamsE:
	.zero		3840


//--------------------- SYMBOLS --------------------------

	.type		.nv.reservedSmem.offset0,@object
	.size		.nv.reservedSmem.offset0,0x4
